	.target	sm_100a

	.elftype	@"ET_EXEC"


//--------------------- .note.nv.tkinfo           --------------------------
	.section	.note.nv.tkinfo,"",@"SHT_NOTE"
	.sectionflags	@"SHF_NOTE_NV_TKINFO"
	.tkinfo
        /*0018*/ 	.word	0x00000002
        /*0030*/ 	.string	""
        /*0030*/ 	.string	"ptxas"
        /*0030*/ 	.string	"Cuda compilation tools, release 13.0, V13.0.88"
        /*0030*/ 	.string	"Build cuda_13.0.r13.0/compiler.36424714_0"
        /*0030*/ 	.string	"-arch sm_100a -m 64 "



//--------------------- .note.nv.cuinfo           --------------------------
	.section	.note.nv.cuinfo,"",@"SHT_NOTE"
	.sectionflags	@"SHF_NOTE_NV_CUINFO"
        /*0018*/ 	.short	0x0002
        /*001a*/ 	.short	0x0064
        /*001c*/ 	.short	0x0082
	.zero		2


//--------------------- .nv.info                  --------------------------
	.section	.nv.info,"",@"SHT_CUDA_INFO"
	.align	4


	//----- nvinfo : EIATTR_REGCOUNT
	.align		4
        /*0000*/ 	.byte	0x04, 0x2f
        /*0002*/ 	.short	(.L_19 - .L_18)
	.align		4
.L_18:
        /*0004*/ 	.word	index@(_ZN7cutlass13device_kernelINS_4gemm6kernel13GemmUniversalIN4cute5tupleIJiiiiEEENS1_10collective13CollectiveMmaINS1_35MainloopSm100TmaUmmaWarpSpecializedILi4ELi2ELi4ENS5_IJNS4_1CILi2EEENSA_ILi1EEESC_EEEEENS5_IJNSA_ILi128EEENSA_ILi64EEESG_EEENS_12float_e4m3_tENS5_IJlSC_lEEESI_SJ_NS4_8TiledMMAINS4_8MMA_AtomIJNS4_10MMA_TraitsINS4_25SM100_MMA_F8F6F4_2x1SM_SSEJSI_SI_fSF_SG_NS4_17integral_constantINS4_4UMMA5MajorELSQ_0EEESR_NSO_INSP_7ScaleInELSS_0EEEST_EEEEEENS4_6LayoutINS5_IJSC_SC_SC_EEENS5_IJNSA_ILi0EEESY_SY_EEEEENS5_IJNS4_10UnderscoreES11_S11_EEEEENS4_18SM100_TMA_2SM_LOADENS4_14ComposedLayoutINS4_7SwizzleILi2ELi4ELi3EEENS4_18smem_ptr_flag_bitsILi8EEENSW_INS5_IJNSA_ILi8EEESG_EEENS5_IJSG_SC_EEEEEEEvNS4_8identityES14_S1E_vS1F_EENS_8epilogue10collective18CollectiveEpilogueINS1H_23Sm100TmaWarpSpecializedILi1ELi1ELi32ELb0ELb0EEEJNS5_IJSG_SG_SG_EEENS5_IJNSW_ISG_SC_EES1N_EEESI_SJ_SI_SJ_NS1H_6fusion15FusionCallbacksIS1L_NS1P_17LinearCombinationISI_fSI_fLNS_15FloatRoundStyleE2EEES1M_S1O_JEEENS4_5SM1004TMEM4LOAD26SM100_TMEM_LOAD_32dp32b32xENS4_13SM90_TMA_LOADES1E_NS4_39AutoVectorizingCopyWithAssumedAlignmentILi128EEENS4_14SM90_TMA_STOREES1E_S21_S21_EEEvvEEEEvNT_6ParamsE)
        /*0008*/ 	.word	0x0000007b


	//----- nvinfo : EIATTR_FRAME_SIZE
	.align		4
.L_19:
        /*000c*/ 	.byte	0x04, 0x11
        /*000e*/ 	.short	(.L_21 - .L_20)
	.align		4
.L_20:
        /*0010*/ 	.word	index@($__internal_2_$__cuda_sm10x_tcgen05_guardrail_trap_unallocated_columns_being_dealloced)
        /*0014*/ 	.word	0x00000000


	//----- nvinfo : EIATTR_FRAME_SIZE
	.align		4
.L_21:
        /*0018*/ 	.byte	0x04, 0x11
        /*001a*/ 	.short	(.L_23 - .L_22)
	.align		4
.L_22:
        /*001c*/ 	.word	index@($__internal_1_$__cuda_sm10x_tcgen05_guardrail_trap_phase_invalid_during_alloc)
        /*0020*/ 	.word	0x00000000


	//----- nvinfo : EIATTR_FRAME_SIZE
	.align		4
.L_23:
        /*0024*/ 	.byte	0x04, 0x11
        /*0026*/ 	.short	(.L_25 - .L_24)
	.align		4
.L_24:
        /*0028*/ 	.word	index@($__internal_0_$__cuda_sm10x_tcgen05_guardrail_trap_col_being_dealloced_not_returned_by_alloc)
        /*002c*/ 	.word	0x00000000


	//----- nvinfo : EIATTR_FRAME_SIZE
	.align		4
.L_25:
        /*0030*/ 	.byte	0x04, 0x11
        /*0032*/ 	.short	(.L_27 - .L_26)
	.align		4
.L_26:
        /*0034*/ 	.word	index@(_ZN7cutlass13device_kernelINS_4gemm6kernel13GemmUniversalIN4cute5tupleIJiiiiEEENS1_10collective13CollectiveMmaINS1_35MainloopSm100TmaUmmaWarpSpecializedILi4ELi2ELi4ENS5_IJNS4_1CILi2EEENSA_ILi1EEESC_EEEEENS5_IJNSA_ILi128EEENSA_ILi64EEESG_EEENS_12float_e4m3_tENS5_IJlSC_lEEESI_SJ_NS4_8TiledMMAINS4_8MMA_AtomIJNS4_10MMA_TraitsINS4_25SM100_MMA_F8F6F4_2x1SM_SSEJSI_SI_fSF_SG_NS4_17integral_constantINS4_4UMMA5MajorELSQ_0EEESR_NSO_INSP_7ScaleInELSS_0EEEST_EEEEEENS4_6LayoutINS5_IJSC_SC_SC_EEENS5_IJNSA_ILi0EEESY_SY_EEEEENS5_IJNS4_10UnderscoreES11_S11_EEEEENS4_18SM100_TMA_2SM_LOADENS4_14ComposedLayoutINS4_7SwizzleILi2ELi4ELi3EEENS4_18smem_ptr_flag_bitsILi8EEENSW_INS5_IJNSA_ILi8EEESG_EEENS5_IJSG_SC_EEEEEEEvNS4_8identityES14_S1E_vS1F_EENS_8epilogue10collective18CollectiveEpilogueINS1H_23Sm100TmaWarpSpecializedILi1ELi1ELi32ELb0ELb0EEEJNS5_IJSG_SG_SG_EEENS5_IJNSW_ISG_SC_EES1N_EEESI_SJ_SI_SJ_NS1H_6fusion15FusionCallbacksIS1L_NS1P_17LinearCombinationISI_fSI_fLNS_15FloatRoundStyleE2EEES1M_S1O_JEEENS4_5SM1004TMEM4LOAD26SM100_TMEM_LOAD_32dp32b32xENS4_13SM90_TMA_LOADES1E_NS4_39AutoVectorizingCopyWithAssumedAlignmentILi128EEENS4_14SM90_TMA_STOREES1E_S21_S21_EEEvvEEEEvNT_6ParamsE)
        /*0038*/ 	.word	0x00000000


	//----- nvinfo : EIATTR_MIN_STACK_SIZE
	.align		4
.L_27:
        /*003c*/ 	.byte	0x04, 0x12
        /*003e*/ 	.short	(.L_29 - .L_28)
	.align		4
.L_28:
        /*0040*/ 	.word	index@(_ZN7cutlass13device_kernelINS_4gemm6kernel13GemmUniversalIN4cute5tupleIJiiiiEEENS1_10collective13CollectiveMmaINS1_35MainloopSm100TmaUmmaWarpSpecializedILi4ELi2ELi4ENS5_IJNS4_1CILi2EEENSA_ILi1EEESC_EEEEENS5_IJNSA_ILi128EEENSA_ILi64EEESG_EEENS_12float_e4m3_tENS5_IJlSC_lEEESI_SJ_NS4_8TiledMMAINS4_8MMA_AtomIJNS4_10MMA_TraitsINS4_25SM100_MMA_F8F6F4_2x1SM_SSEJSI_SI_fSF_SG_NS4_17integral_constantINS4_4UMMA5MajorELSQ_0EEESR_NSO_INSP_7ScaleInELSS_0EEEST_EEEEEENS4_6LayoutINS5_IJSC_SC_SC_EEENS5_IJNSA_ILi0EEESY_SY_EEEEENS5_IJNS4_10UnderscoreES11_S11_EEEEENS4_18SM100_TMA_2SM_LOADENS4_14ComposedLayoutINS4_7SwizzleILi2ELi4ELi3EEENS4_18smem_ptr_flag_bitsILi8EEENSW_INS5_IJNSA_ILi8EEESG_EEENS5_IJSG_SC_EEEEEEEvNS4_8identityES14_S1E_vS1F_EENS_8epilogue10collective18CollectiveEpilogueINS1H_23Sm100TmaWarpSpecializedILi1ELi1ELi32ELb0ELb0EEEJNS5_IJSG_SG_SG_EEENS5_IJNSW_ISG_SC_EES1N_EEESI_SJ_SI_SJ_NS1H_6fusion15FusionCallbacksIS1L_NS1P_17LinearCombinationISI_fSI_fLNS_15FloatRoundStyleE2EEES1M_S1O_JEEENS4_5SM1004TMEM4LOAD26SM100_TMEM_LOAD_32dp32b32xENS4_13SM90_TMA_LOADES1E_NS4_39AutoVectorizingCopyWithAssumedAlignmentILi128EEENS4_14SM90_TMA_STOREES1E_S21_S21_EEEvvEEEEvNT_6ParamsE)
        /*0044*/ 	.word	0x00000000
.L_29:


//--------------------- .nv.compat                --------------------------
	.section	.nv.compat,"",@"SHT_CUDA_COMPAT_INFO"
	.align	4
        /*0000*/ 	.byte	0x02, 0x09, 0x01, 0x00, 0x02, 0x02, 0x02, 0x00, 0x02, 0x05, 0x05, 0x00, 0x03, 0x07, 0x01, 0x01
        /*0010*/ 	.byte	0x02, 0x03, 0x01, 0x00, 0x02, 0x06, 0x01, 0x00, 0x04, 0x0b, 0x08, 0x00, 0x09, 0x00, 0x00, 0x00
        /*0020*/ 	.byte	0x00, 0x00, 0x00, 0x00


//--------------------- .nv.info._ZN7cutlass13device_kernelINS_4gemm6kernel13GemmUniversalIN4cute5tupleIJiiiiEEENS1_10collective13CollectiveMmaINS1_35MainloopSm100TmaUmmaWarpSpecializedILi4ELi2ELi4ENS5_IJNS4_1CILi2EEENSA_ILi1EEESC_EEEEENS5_IJNSA_ILi128EEENSA_ILi64EEESG_EEENS_12float_e4m3_tENS5_IJlSC_lEEESI_SJ_NS4_8TiledMMAINS4_8MMA_AtomIJNS4_10MMA_TraitsINS4_25SM100_MMA_F8F6F4_2x1SM_SSEJSI_SI_fSF_SG_NS4_17integral_constantINS4_4UMMA5MajorELSQ_0EEESR_NSO_INSP_7ScaleInELSS_0EEEST_EEEEEENS4_6LayoutINS5_IJSC_SC_SC_EEENS5_IJNSA_ILi0EEESY_SY_EEEEENS5_IJNS4_10UnderscoreES11_S11_EEEEENS4_18SM100_TMA_2SM_LOADENS4_14ComposedLayoutINS4_7SwizzleILi2ELi4ELi3EEENS4_18smem_ptr_flag_bitsILi8EEENSW_INS5_IJNSA_ILi8EEESG_EEENS5_IJSG_SC_EEEEEEEvNS4_8identityES14_S1E_vS1F_EENS_8epilogue10collective18CollectiveEpilogueINS1H_23Sm100TmaWarpSpecializedILi1ELi1ELi32ELb0ELb0EEEJNS5_IJSG_SG_SG_EEENS5_IJNSW_ISG_SC_EES1N_EEESI_SJ_SI_SJ_NS1H_6fusion15FusionCallbacksIS1L_NS1P_17LinearCombinationISI_fSI_fLNS_15FloatRoundStyleE2EEES1M_S1O_JEEENS4_5SM1004TMEM4LOAD26SM100_TMEM_LOAD_32dp32b32xENS4_13SM90_TMA_LOADES1E_NS4_39AutoVectorizingCopyWithAssumedAlignmentILi128EEENS4_14SM90_TMA_STOREES1E_S21_S21_EEEvvEEEEvNT_6ParamsE --------------------------
	.section	.nv.info._ZN7cutlass13device_kernelINS_4gemm6kernel13GemmUniversalIN4cute5tupleIJiiiiEEENS1_10collective13CollectiveMmaINS1_35MainloopSm100TmaUmmaWarpSpecializedILi4ELi2ELi4ENS5_IJNS4_1CILi2EEENSA_ILi1EEESC_EEEEENS5_IJNSA_ILi128EEENSA_ILi64EEESG_EEENS_12float_e4m3_tENS5_IJlSC_lEEESI_SJ_NS4_8TiledMMAINS4_8MMA_AtomIJNS4_10MMA_TraitsINS4_25SM100_MMA_F8F6F4_2x1SM_SSEJSI_SI_fSF_SG_NS4_17integral_constantINS4_4UMMA5MajorELSQ_0EEESR_NSO_INSP_7ScaleInELSS_0EEEST_EEEEEENS4_6LayoutINS5_IJSC_SC_SC_EEENS5_IJNSA_ILi0EEESY_SY_EEEEENS5_IJNS4_10UnderscoreES11_S11_EEEEENS4_18SM100_TMA_2SM_LOADENS4_14ComposedLayoutINS4_7SwizzleILi2ELi4ELi3EEENS4_18smem_ptr_flag_bitsILi8EEENSW_INS5_IJNSA_ILi8EEESG_EEENS5_IJSG_SC_EEEEEEEvNS4_8identityES14_S1E_vS1F_EENS_8epilogue10collective18CollectiveEpilogueINS1H_23Sm100TmaWarpSpecializedILi1ELi1ELi32ELb0ELb0EEEJNS5_IJSG_SG_SG_EEENS5_IJNSW_ISG_SC_EES1N_EEESI_SJ_SI_SJ_NS1H_6fusion15FusionCallbacksIS1L_NS1P_17LinearCombinationISI_fSI_fLNS_15FloatRoundStyleE2EEES1M_S1O_JEEENS4_5SM1004TMEM4LOAD26SM100_TMEM_LOAD_32dp32b32xENS4_13SM90_TMA_LOADES1E_NS4_39AutoVectorizingCopyWithAssumedAlignmentILi128EEENS4_14SM90_TMA_STOREES1E_S21_S21_EEEvvEEEEvNT_6ParamsE,"",@"SHT_CUDA_INFO"
	.sectionflags	@""
	.align	4


	//----- nvinfo : EIATTR_CUDA_API_VERSION
	.align		4
        /*0000*/ 	.byte	0x04, 0x37
        /*0002*/ 	.short	(.L_31 - .L_30)
.L_30:
        /*0004*/ 	.word	0x00000082


	//----- nvinfo : EIATTR_KPARAM_INFO
	.align		4
.L_31:
        /*0008*/ 	.byte	0x04, 0x17
        /*000a*/ 	.short	(.L_33 - .L_32)
.L_32:
        /*000c*/ 	.word	0x00000000
        /*0010*/ 	.short	0x0000
        /*0012*/ 	.short	0x0000
        /*0014*/ 	.byte	0x00, 0xf0, 0x01, 0x20


	//----- nvinfo : EIATTR_AT_ENTRY_FRAGMENTS
	.align		4
.L_33:
        /*0018*/ 	.byte	0x04, 0x4f
        /*001a*/ 	.short	(.L_35 - .L_34)


	//   ....[0]....
.L_34:
        /*001c*/ 	.word	0x00000007


	//----- nvinfo : EIATTR_RESERVED_SMEM_USED
	.align		4
.L_35:
        /*0020*/ 	.byte	0x01, 0x41
	.zero		2


	//----- nvinfo : EIATTR_SPARSE_MMA_MASK
	.align		4
        /*0024*/ 	.byte	0x03, 0x50
        /*0026*/ 	.short	0x0000


	//----- nvinfo : EIATTR_TCGEN05_2CTA_USED
	.align		4
        /*0028*/ 	.byte	0x01, 0x52
	.zero		2


	//----- nvinfo : EIATTR_MAXREG_COUNT
	.align		4
        /*002c*/ 	.byte	0x03, 0x1b
        /*002e*/ 	.short	0x00ff


	//----- nvinfo : EIATTR_NUM_BARRIERS
	.align		4
        /*0030*/ 	.byte	0x02, 0x4c
        /*0032*/ 	.byte	0x07
	.zero		1


	//----- nvinfo : EIATTR_EXTERNS
	.align		4
        /*0034*/ 	.byte	0x04, 0x0f
        /*0036*/ 	.short	(.L_37 - .L_36)


	//   ....[0]....
	.align		4
.L_36:
        /*0038*/ 	.word	index@(__assertfail)


	//----- nvinfo : EIATTR_MERCURY_ISA_VERSION
	.align		4
.L_37:
        /*003c*/ 	.byte	0x03, 0x5f
        /*003e*/ 	.short	0x0101


	//----- nvinfo : EIATTR_INT_WARP_WIDE_INSTR_OFFSETS
	.align		4
        /*0040*/ 	.byte	0x04, 0x31
        /*0042*/ 	.short	(.L_39 - .L_38)


	//   ....[0]....
.L_38:
        /*0044*/ 	.word	0x00000cb0


	//   ....[1]....
        /*0048*/ 	.word	0x00000d50


	//   ....[2]....
        /*004c*/ 	.word	0x000020b0


	//   ....[3]....
        /*0050*/ 	.word	0x00003eb0


	//   ....[4]....
        /*0054*/ 	.word	0x00003ed0


	//   ....[5]....
        /*0058*/ 	.word	0x00003f00


	//   ....[6]....
        /*005c*/ 	.word	0x00004910


	//   ....[7]....
        /*0060*/ 	.word	0x00004a30


	//----- nvinfo : EIATTR_COOP_GROUP_MASK_REGIDS
	.align		4
.L_39:
        /*0064*/ 	.byte	0x04, 0x29
        /*0066*/ 	.short	(.L_41 - .L_40)


	//   ....[0]....
.L_40:
        /*0068*/ 	.word	0xffffffff


	//   ....[1]....
        /*006c*/ 	.word	0xffffffff


	//   ....[2]....
        /*0070*/ 	.word	0xffffffff


	//   ....[3]....
        /*0074*/ 	.word	0xffffffff


	//   ....[4]....
        /*0078*/ 	.word	0xffffffff


	//   ....[5]....
        /*007c*/ 	.word	0xffffffff


	//   ....[6]....
        /*0080*/ 	.word	0xffffffff


	//   ....[7]....
        /*0084*/ 	.word	0xffffffff


	//   ....[8]....
        /*0088*/ 	.word	0xffffffff


	//   ....[9]....
        /*008c*/ 	.word	0xffffffff


	//   ....[10]....
        /*0090*/ 	.word	0xffffffff


	//   ....[11]....
        /*0094*/ 	.word	0xffffffff


	//   ....[12]....
        /*0098*/ 	.word	0xffffffff


	//   ....[13]....
        /*009c*/ 	.word	0xffffffff


	//----- nvinfo : EIATTR_COOP_GROUP_INSTR_OFFSETS
	.align		4
.L_41:
        /*00a0*/ 	.byte	0x04, 0x28
        /*00a2*/ 	.short	(.L_43 - .L_42)


	//   ....[0]....
.L_42:
        /*00a4*/ 	.word	0x000000c0


	//   ....[1]....
        /*00a8*/ 	.word	0x00000500


	//   ....[2]....
        /*00ac*/ 	.word	0x00000680


	//   ....[3]....
        /*00b0*/ 	.word	0x000007b0


	//   ....[4]....
        /*00b4*/ 	.word	0x000008a0


	//   ....[5]....
        /*00b8*/ 	.word	0x00000a00


	//   ....[6]....
        /*00bc*/ 	.word	0x00000b90


	//   ....[7]....
        /*00c0*/ 	.word	0x00000dd0


	//   ....[8]....
        /*00c4*/ 	.word	0x00001f90


	//   ....[9]....
        /*00c8*/ 	.word	0x00002d70


	//   ....[10]....
        /*00cc*/ 	.word	0x00003240


	//   ....[11]....
        /*00d0*/ 	.word	0x00003270


	//   ....[12]....
        /*00d4*/ 	.word	0x00003db0


	//   ....[13]....
        /*00d8*/ 	.word	0x00003fc0


	//----- nvinfo : EIATTR_VRC_CTA_INIT_COUNT
	.align		4
.L_43:
        /*00dc*/ 	.byte	0x02, 0x4a
        /*00de*/ 	.byte	0x80
	.zero		1


	//----- nvinfo : EIATTR_SYSCALL_OFFSETS
	.align		4
        /*00e0*/ 	.byte	0x04, 0x46
        /*00e2*/ 	.short	(.L_45 - .L_44)


	//   ....[0]....
.L_44:
        /*00e4*/ 	.word	0x00005430


	//   ....[1]....
        /*00e8*/ 	.word	0x00005570


	//   ....[2]....
        /*00ec*/ 	.word	0x00005c80


	//----- nvinfo : EIATTR_MBARRIER_INSTR_OFFSETS
	.align		4
.L_45:
        /*00f0*/ 	.byte	0x04, 0x39
        /*00f2*/ 	.short	(.L_47 - .L_46)


	//   ....[0]....
.L_46:
        /*00f4*/ 	.word	0x000005f0
        /*00f8*/ 	.word	0x000000ff
        /*00fc*/ 	.word	0x00000000
        /*0100*/ 	.short	0x0100
        /*0102*/ 	.byte	0x08
	.zero		1


	//   ....[1]....
        /*0104*/ 	.word	0x00000600
        /*0108*/ 	.word	0x000000ff
        /*010c*/ 	.word	0x00000020
        /*0110*/ 	.short	0x0100
        /*0112*/ 	.byte	0x08
	.zero		1


	//   ....[2]....
        /*0114*/ 	.word	0x00000610
        /*0118*/ 	.word	0x000000ff
        /*011c*/ 	.word	0x00000008
        /*0120*/ 	.short	0x0100
        /*0122*/ 	.byte	0x08
	.zero		1


	//   ....[3]....
        /*0124*/ 	.word	0x00000620
        /*0128*/ 	.word	0x000000ff
        /*012c*/ 	.word	0x00000028
        /*0130*/ 	.short	0x0100
        /*0132*/ 	.byte	0x08
	.zero		1


	//   ....[4]....
        /*0134*/ 	.word	0x00000630
        /*0138*/ 	.word	0x000000ff
        /*013c*/ 	.word	0x00000010
        /*0140*/ 	.short	0x0100
        /*0142*/ 	.byte	0x08
	.zero		1


	//   ....[5]....
        /*0144*/ 	.word	0x00000640
        /*0148*/ 	.word	0x000000ff
        /*014c*/ 	.word	0x00000030
        /*0150*/ 	.short	0x0100
        /*0152*/ 	.byte	0x08
	.zero		1


	//   ....[6]....
        /*0154*/ 	.word	0x00000650
        /*0158*/ 	.word	0x000000ff
        /*015c*/ 	.word	0x00000018
        /*0160*/ 	.short	0x0100
        /*0162*/ 	.byte	0x08
	.zero		1


	//   ....[7]....
        /*0164*/ 	.word	0x00000660
        /*0168*/ 	.word	0x000000ff
        /*016c*/ 	.word	0x00000038
        /*0170*/ 	.short	0x0100
        /*0172*/ 	.byte	0x08
	.zero		1


	//   ....[8]....
        /*0174*/ 	.word	0x00000780
        /*0178*/ 	.word	0x000000ff
        /*017c*/ 	.word	0x00000040
        /*0180*/ 	.short	0x0100
        /*0182*/ 	.byte	0x09
	.zero		1


	//   ....[9]....
        /*0184*/ 	.word	0x00000790
        /*0188*/ 	.word	0x000000ff
        /*018c*/ 	.word	0x00000048
        /*0190*/ 	.short	0x0100
        /*0192*/ 	.byte	0x09
	.zero		1


	//   ....[10]....
        /*0194*/ 	.word	0x00000870
        /*0198*/ 	.word	0x000000ff
        /*019c*/ 	.word	0x00000050
        /*01a0*/ 	.short	0x0100
        /*01a2*/ 	.byte	0x08
	.zero		1


	//   ....[11]....
        /*01a4*/ 	.word	0x00000880
        /*01a8*/ 	.word	0x000000ff
        /*01ac*/ 	.word	0x00000058
        /*01b0*/ 	.short	0x0100
        /*01b2*/ 	.byte	0x08
	.zero		1


	//   ....[12]....
        /*01b4*/ 	.word	0x000009b0
        /*01b8*/ 	.word	0x000000ff
        /*01bc*/ 	.word	0x00000060
        /*01c0*/ 	.short	0x0100
        /*01c2*/ 	.byte	0x08
	.zero		1


	//   ....[13]....
        /*01c4*/ 	.word	0x000009c0
        /*01c8*/ 	.word	0x000000ff
        /*01cc*/ 	.word	0x00000070
        /*01d0*/ 	.short	0x0100
        /*01d2*/ 	.byte	0x08
	.zero		1


	//   ....[14]....
        /*01d4*/ 	.word	0x000009d0
        /*01d8*/ 	.word	0x000000ff
        /*01dc*/ 	.word	0x00000068
        /*01e0*/ 	.short	0x0100
        /*01e2*/ 	.byte	0x08
	.zero		1


	//   ....[15]....
        /*01e4*/ 	.word	0x000009e0
        /*01e8*/ 	.word	0x000000ff
        /*01ec*/ 	.word	0x00000078
        /*01f0*/ 	.short	0x0100
        /*01f2*/ 	.byte	0x08
	.zero		1


	//   ....[16]....
        /*01f4*/ 	.word	0x00000b00
        /*01f8*/ 	.word	0x000000ff
        /*01fc*/ 	.word	0x00000080
        /*0200*/ 	.short	0x0100
        /*0202*/ 	.byte	0x09
	.zero		1


	//   ....[17]....
        /*0204*/ 	.word	0x00000b10
        /*0208*/ 	.word	0x000000ff
        /*020c*/ 	.word	0x000000a0
        /*0210*/ 	.short	0x0100
        /*0212*/ 	.byte	0x09
	.zero		1


	//   ....[18]....
        /*0214*/ 	.word	0x00000b20
        /*0218*/ 	.word	0x000000ff
        /*021c*/ 	.word	0x00000088
        /*0220*/ 	.short	0x0100
        /*0222*/ 	.byte	0x09
	.zero		1


	//   ....[19]....
        /*0224*/ 	.word	0x00000b30
        /*0228*/ 	.word	0x000000ff
        /*022c*/ 	.word	0x000000a8
        /*0230*/ 	.short	0x0100
        /*0232*/ 	.byte	0x09
	.zero		1


	//   ....[20]....
        /*0234*/ 	.word	0x00000b40
        /*0238*/ 	.word	0x000000ff
        /*023c*/ 	.word	0x00000090
        /*0240*/ 	.short	0x0100
        /*0242*/ 	.byte	0x09
	.zero		1


	//   ....[21]....
        /*0244*/ 	.word	0x00000b50
        /*0248*/ 	.word	0x000000ff
        /*024c*/ 	.word	0x000000b0
        /*0250*/ 	.short	0x0100
        /*0252*/ 	.byte	0x09
	.zero		1


	//   ....[22]....
        /*0254*/ 	.word	0x00000b60
        /*0258*/ 	.word	0x000000ff
        /*025c*/ 	.word	0x00000098
        /*0260*/ 	.short	0x0100
        /*0262*/ 	.byte	0x09
	.zero		1


	//   ....[23]....
        /*0264*/ 	.word	0x00000b70
        /*0268*/ 	.word	0x000000ff
        /*026c*/ 	.word	0x000000b8
        /*0270*/ 	.short	0x0100
        /*0272*/ 	.byte	0x09
	.zero		1


	//   ....[24]....
        /*0274*/ 	.word	0x00000c60
        /*0278*/ 	.word	0x000000ff
        /*027c*/ 	.word	0x000000c0
        /*0280*/ 	.short	0x0100
        /*0282*/ 	.byte	0x08
	.zero		1


	//   ....[25]....
        /*0284*/ 	.word	0x00000c70
        /*0288*/ 	.word	0x000000ff
        /*028c*/ 	.word	0x000000d0
        /*0290*/ 	.short	0x0100
        /*0292*/ 	.byte	0x08
	.zero		1


	//   ....[26]....
        /*0294*/ 	.word	0x00000c80
        /*0298*/ 	.word	0x000000ff
        /*029c*/ 	.word	0x000000c8
        /*02a0*/ 	.short	0x0100
        /*02a2*/ 	.byte	0x08
	.zero		1


	//   ....[27]....
        /*02a4*/ 	.word	0x00000c90
        /*02a8*/ 	.word	0x000000ff
        /*02ac*/ 	.word	0x000000d8
        /*02b0*/ 	.short	0x0100
        /*02b2*/ 	.byte	0x08
	.zero		1


	//   ....[28]....
        /*02b4*/ 	.word	0x00000d80
        /*02b8*/ 	.word	0x000000ff
        /*02bc*/ 	.word	0x000000e0
        /*02c0*/ 	.short	0x0100
        /*02c2*/ 	.byte	0x06
	.zero		1


	//   ....[29]....
        /*02c4*/ 	.word	0x00001790
        /*02c8*/ 	.word	0x00000003
        /*02cc*/ 	.word	0x000000d0
        /*02d0*/ 	.short	0x010a
        /*02d2*/ 	.byte	0xff
	.zero		1


	//   ....[30]....
        /*02d4*/ 	.word	0x000017c0
        /*02d8*/ 	.word	0x00000003
        /*02dc*/ 	.word	0x000000c0
        /*02e0*/ 	.short	0x0101
        /*02e2*/ 	.byte	0xff
	.zero		1


	//   ....[31]....
        /*02e4*/ 	.word	0x000018c0
        /*02e8*/ 	.word	0x000000ff
        /*02ec*/ 	.word	0x00000020
        /*02f0*/ 	.short	0x010a
        /*02f2*/ 	.byte	0x08
	.zero		1


	//   ....[32]....
        /*02f4*/ 	.word	0x00001990
        /*02f8*/ 	.word	0x000000ff
        /*02fc*/ 	.word	0x00000020
        /*0300*/ 	.short	0x010a
        /*0302*/ 	.byte	0x21
	.zero		1


	//   ....[33]....
        /*0304*/ 	.word	0x00001b40
        /*0308*/ 	.word	0x000000ff
        /*030c*/ 	.word	0x00000020
        /*0310*/ 	.short	0x010a
        /*0312*/ 	.byte	0x08
	.zero		1


	//   ....[34]....
        /*0314*/ 	.word	0x00001c40
        /*0318*/ 	.word	0x000000ff
        /*031c*/ 	.word	0x00000058
        /*0320*/ 	.short	0x0101
        /*0322*/ 	.byte	0x04
	.zero		1


	//   ....[35]....
        /*0324*/ 	.word	0x00001c60
        /*0328*/ 	.word	0x000000ff
        /*032c*/ 	.word	0x00000020
        /*0330*/ 	.short	0x010a
        /*0332*/ 	.byte	0x08
	.zero		1


	//   ....[36]....
        /*0334*/ 	.word	0x00001ce0
        /*0338*/ 	.word	0x000000ff
        /*033c*/ 	.word	0x00000020
        /*0340*/ 	.short	0x010a
        /*0342*/ 	.byte	0x11
	.zero		1


	//   ....[37]....
        /*0344*/ 	.word	0x00001e70
        /*0348*/ 	.word	0x000000ff
        /*034c*/ 	.word	0x00000020
        /*0350*/ 	.short	0x010a
        /*0352*/ 	.byte	0x08
	.zero		1


	//   ....[38]....
        /*0354*/ 	.word	0x00001fc0
        /*0358*/ 	.word	0x00000002
        /*035c*/ 	.word	0x00000060
        /*0360*/ 	.short	0x010a
        /*0362*/ 	.byte	0xff
	.zero		1


	//   ....[39]....
        /*0364*/ 	.word	0x00002080
        /*0368*/ 	.word	0x00000002
        /*036c*/ 	.word	0x00000000
        /*0370*/ 	.short	0x0101
        /*0372*/ 	.byte	0xff
	.zero		1


	//   ....[40]....
        /*0374*/ 	.word	0x000025e0
        /*0378*/ 	.word	0x000000ff
        /*037c*/ 	.word	0x00000000
        /*0380*/ 	.short	0x010a
        /*0382*/ 	.byte	0x05
	.zero		1


	//   ....[41]....
        /*0384*/ 	.word	0x00002670
        /*0388*/ 	.word	0x000000ff
        /*038c*/ 	.word	0x00000000
        /*0390*/ 	.short	0x010a
        /*0392*/ 	.byte	0x05
	.zero		1


	//   ....[42]....
        /*0394*/ 	.word	0x00002700
        /*0398*/ 	.word	0x000000ff
        /*039c*/ 	.word	0x00000000
        /*03a0*/ 	.short	0x010a
        /*03a2*/ 	.byte	0x05
	.zero		1


	//   ....[43]....
        /*03a4*/ 	.word	0x000027a0
        /*03a8*/ 	.word	0x00000000
        /*03ac*/ 	.word	0x00000000
        /*03b0*/ 	.short	0x010a
        /*03b2*/ 	.byte	0xff
	.zero		1


	//   ....[44]....
        /*03b4*/ 	.word	0x000028d0
        /*03b8*/ 	.word	0x00000000
        /*03bc*/ 	.word	0x000000c0
        /*03c0*/ 	.short	0x010a
        /*03c2*/ 	.byte	0xff
	.zero		1


	//   ....[45]....
        /*03c4*/ 	.word	0x00002940
        /*03c8*/ 	.word	0x00000004
        /*03cc*/ 	.word	0x00000000
        /*03d0*/ 	.short	0x0101
        /*03d2*/ 	.byte	0xff
	.zero		1


	//   ....[46]....
        /*03d4*/ 	.word	0x00002960
        /*03d8*/ 	.word	0x000000ff
        /*03dc*/ 	.word	0x00000070
        /*03e0*/ 	.short	0x010a
        /*03e2*/ 	.byte	0x05
	.zero		1


	//   ....[47]....
        /*03e4*/ 	.word	0x00002a80
        /*03e8*/ 	.word	0x00000000
        /*03ec*/ 	.word	0x00000060
        /*03f0*/ 	.short	0x010a
        /*03f2*/ 	.byte	0xff
	.zero		1


	//   ....[48]....
        /*03f4*/ 	.word	0x00002b80
        /*03f8*/ 	.word	0x00000000
        /*03fc*/ 	.word	0x00000000
        /*0400*/ 	.short	0x0101
        /*0402*/ 	.byte	0xff
	.zero		1


	//   ....[49]....
        /*0404*/ 	.word	0x00002c10
        /*0408*/ 	.word	0x000000ff
        /*040c*/ 	.word	0x00000070
        /*0410*/ 	.short	0x0106
        /*0412*/ 	.byte	0x05
	.zero		1


	//   ....[50]....
        /*0414*/ 	.word	0x00002c30
        /*0418*/ 	.word	0x000000ff
        /*041c*/ 	.word	0x00000070
        /*0420*/ 	.short	0x010a
        /*0422*/ 	.byte	0x05
	.zero		1


	//   ....[51]....
        /*0424*/ 	.word	0x00002cc0
        /*0428*/ 	.word	0x000000ff
        /*042c*/ 	.word	0x00000070
        /*0430*/ 	.short	0x0106
        /*0432*/ 	.byte	0x04
	.zero		1


	//   ....[52]....
        /*0434*/ 	.word	0x00002d00
        /*0438*/ 	.word	0x00000000
        /*043c*/ 	.word	0x00000070
        /*0440*/ 	.short	0x010a
        /*0442*/ 	.byte	0xff
	.zero		1


	//   ....[53]....
        /*0444*/ 	.word	0x00002f40
        /*0448*/ 	.word	0x000000ff
        /*044c*/ 	.word	0x00000008
        /*0450*/ 	.short	0x010a
        /*0452*/ 	.byte	0x06
	.zero		1


	//   ....[54]....
        /*0454*/ 	.word	0x00002f60
        /*0458*/ 	.word	0x000000ff
        /*045c*/ 	.word	0x00000008
        /*0460*/ 	.short	0x010a
        /*0462*/ 	.byte	0x06
	.zero		1


	//   ....[55]....
        /*0464*/ 	.word	0x000030f0
        /*0468*/ 	.word	0x000000ff
        /*046c*/ 	.word	0x00000008
        /*0470*/ 	.short	0x010a
        /*0472*/ 	.byte	0x06
	.zero		1


	//   ....[56]....
        /*0474*/ 	.word	0x00003110
        /*0478*/ 	.word	0x000000ff
        /*047c*/ 	.word	0x00000008
        /*0480*/ 	.short	0x010a
        /*0482*/ 	.byte	0x06
	.zero		1


	//   ....[57]....
        /*0484*/ 	.word	0x000031d0
        /*0488*/ 	.word	0x000000ff
        /*048c*/ 	.word	0x00000000
        /*0490*/ 	.short	0x0101
        /*0492*/ 	.byte	0x07
	.zero		1


	//   ....[58]....
        /*0494*/ 	.word	0x000034d0
        /*0498*/ 	.word	0x00000000
        /*049c*/ 	.word	0x00000060
        /*04a0*/ 	.short	0x010a
        /*04a2*/ 	.byte	0xff
	.zero		1


	//   ....[59]....
        /*04a4*/ 	.word	0x00003590
        /*04a8*/ 	.word	0x00000000
        /*04ac*/ 	.word	0x00000000
        /*04b0*/ 	.short	0x0101
        /*04b2*/ 	.byte	0xff
	.zero		1


	//   ....[60]....
        /*04b4*/ 	.word	0x00003650
        /*04b8*/ 	.word	0x000000ff
        /*04bc*/ 	.word	0x00000000
        /*04c0*/ 	.short	0x010a
        /*04c2*/ 	.byte	0x06
	.zero		1


	//   ....[61]....
        /*04c4*/ 	.word	0x00003660
        /*04c8*/ 	.word	0x000000ff
        /*04cc*/ 	.word	0x000000a0
        /*04d0*/ 	.short	0x010a
        /*04d2*/ 	.byte	0x0a
	.zero		1


	//   ....[62]....
        /*04d4*/ 	.word	0x00003710
        /*04d8*/ 	.word	0x000000ff
        /*04dc*/ 	.word	0x00000000
        /*04e0*/ 	.short	0x010a
        /*04e2*/ 	.byte	0x09
	.zero		1


	//   ....[63]....
        /*04e4*/ 	.word	0x00003850
        /*04e8*/ 	.word	0x000000ff
        /*04ec*/ 	.word	0x00000000
        /*04f0*/ 	.short	0x010a
        /*04f2*/ 	.byte	0x06
	.zero		1


	//   ....[64]....
        /*04f4*/ 	.word	0x00003aa0
        /*04f8*/ 	.word	0x000000ff
        /*04fc*/ 	.word	0x00000000
        /*0500*/ 	.short	0x010a
        /*0502*/ 	.byte	0x07
	.zero		1


	//   ....[65]....
        /*0504*/ 	.word	0x00003b30
        /*0508*/ 	.word	0x000000ff
        /*050c*/ 	.word	0x00000000
        /*0510*/ 	.short	0x010a
        /*0512*/ 	.byte	0x07
	.zero		1


	//   ....[66]....
        /*0514*/ 	.word	0x00003bc0
        /*0518*/ 	.word	0x000000ff
        /*051c*/ 	.word	0x00000000
        /*0520*/ 	.short	0x010a
        /*0522*/ 	.byte	0x07
	.zero		1


	//   ....[67]....
        /*0524*/ 	.word	0x00003c60
        /*0528*/ 	.word	0x00000000
        /*052c*/ 	.word	0x00000000
        /*0530*/ 	.short	0x010a
        /*0532*/ 	.byte	0xff
	.zero		1


	//   ....[68]....
        /*0534*/ 	.word	0x00003ca0
        /*0538*/ 	.word	0x00000000
        /*053c*/ 	.word	0x00000000
        /*0540*/ 	.short	0x010a
        /*0542*/ 	.byte	0xff
	.zero		1


	//   ....[69]....
        /*0544*/ 	.word	0x00003d10
        /*0548*/ 	.word	0x000000ff
        /*054c*/ 	.word	0x00000000
        /*0550*/ 	.short	0x0101
        /*0552*/ 	.byte	0x05
	.zero		1


	//   ....[70]....
        /*0554*/ 	.word	0x00003d50
        /*0558*/ 	.word	0x000000ff
        /*055c*/ 	.word	0x000000e0
        /*0560*/ 	.short	0x010a
        /*0562*/ 	.byte	0x08
	.zero		1


	//   ....[71]....
        /*0564*/ 	.word	0x00003da0
        /*0568*/ 	.word	0x000000ff
        /*056c*/ 	.word	0x00000000
        /*0570*/ 	.short	0x0101
        /*0572*/ 	.byte	0x05
	.zero		1


	//   ....[72]....
        /*0574*/ 	.word	0x000041b0
        /*0578*/ 	.word	0x00000000
        /*057c*/ 	.word	0x00000060
        /*0580*/ 	.short	0x010a
        /*0582*/ 	.byte	0xff
	.zero		1


	//   ....[73]....
        /*0584*/ 	.word	0x000042a0
        /*0588*/ 	.word	0x00000000
        /*058c*/ 	.word	0x00000000
        /*0590*/ 	.short	0x0101
        /*0592*/ 	.byte	0xff
	.zero		1


	//   ....[74]....
        /*0594*/ 	.word	0x000045c0
        /*0598*/ 	.word	0x000000ff
        /*059c*/ 	.word	0x00000058
        /*05a0*/ 	.short	0x010a
        /*05a2*/ 	.byte	0x06
	.zero		1


	//   ....[75]....
        /*05a4*/ 	.word	0x00004740
        /*05a8*/ 	.word	0x000000ff
        /*05ac*/ 	.word	0x00000048
        /*05b0*/ 	.short	0x010a
        /*05b2*/ 	.byte	0x06
	.zero		1


	//   ....[76]....
        /*05b4*/ 	.word	0x00004a70
        /*05b8*/ 	.word	0x000000ff
        /*05bc*/ 	.word	0x00000040
        /*05c0*/ 	.short	0x010b
        /*05c2*/ 	.byte	0x06
	.zero		1


	//   ....[77]....
        /*05c4*/ 	.word	0x00004a90
        /*05c8*/ 	.word	0x000000ff
        /*05cc*/ 	.word	0x00000000
        /*05d0*/ 	.short	0x0101
        /*05d2*/ 	.byte	0x25
	.zero		1


	//   ....[78]....
        /*05d4*/ 	.word	0x00004ad0
        /*05d8*/ 	.word	0x00000000
        /*05dc*/ 	.word	0x00000048
        /*05e0*/ 	.short	0x010a
        /*05e2*/ 	.byte	0xff
	.zero		1


	//   ....[79]....
        /*05e4*/ 	.word	0x00004e40
        /*05e8*/ 	.word	0x00000000
        /*05ec*/ 	.word	0x00000060
        /*05f0*/ 	.short	0x010a
        /*05f2*/ 	.byte	0xff
	.zero		1


	//   ....[80]....
        /*05f4*/ 	.word	0x00004f50
        /*05f8*/ 	.word	0x00000000
        /*05fc*/ 	.word	0x00000000
        /*0600*/ 	.short	0x0101
        /*0602*/ 	.byte	0xff
	.zero		1


	//   ....[81]....
        /*0604*/ 	.word	0x000058c0
        /*0608*/ 	.word	0x000000ff
        /*060c*/ 	.word	0x00000040
        /*0610*/ 	.short	0x010a
        /*0612*/ 	.byte	0x2b
	.zero		1


	//   ....[82]....
        /*0614*/ 	.word	0x000058d0
        /*0618*/ 	.word	0x00000071
        /*061c*/ 	.word	0x00000080
        /*0620*/ 	.short	0x010a
        /*0622*/ 	.byte	0xff
	.zero		1


	//   ....[83]....
        /*0624*/ 	.word	0x00005a20
        /*0628*/ 	.word	0x000000ff
        /*062c*/ 	.word	0x00000040
        /*0630*/ 	.short	0x010a
        /*0632*/ 	.byte	0x2b
	.zero		1


	//   ....[84]....
        /*0634*/ 	.word	0x00005b00
        /*0638*/ 	.word	0x000000ff
        /*063c*/ 	.word	0x00000000
        /*0640*/ 	.short	0x0101
        /*0642*/ 	.byte	0x04
	.zero		1


	//   ....[85]....
        /*0644*/ 	.word	0x00005b60
        /*0648*/ 	.word	0x00000071
        /*064c*/ 	.word	0x00000080
        /*0650*/ 	.short	0x010a
        /*0652*/ 	.byte	0xff
	.zero		1


	//   ....[86]....
        /*0654*/ 	.word	0x00005e00
        /*0658*/ 	.word	0x00000071
        /*065c*/ 	.word	0x00000000
        /*0660*/ 	.short	0x0101
        /*0662*/ 	.byte	0xff
	.zero		1


	//   ....[87]....
        /*0664*/ 	.word	0x000067a0
        /*0668*/ 	.word	0x00000003
        /*066c*/ 	.word	0x000000d0
        /*0670*/ 	.short	0x010a
        /*0672*/ 	.byte	0xff
	.zero		1


	//   ....[88]....
        /*0674*/ 	.word	0x00006800
        /*0678*/ 	.word	0x00000002
        /*067c*/ 	.word	0x00000020
        /*0680*/ 	.short	0x010a
        /*0682*/ 	.byte	0xff
	.zero		1


	//   ....[89]....
        /*0684*/ 	.word	0x00006860
        /*0688*/ 	.word	0x00000002
        /*068c*/ 	.word	0x00000020
        /*0690*/ 	.short	0x010a
        /*0692*/ 	.byte	0xff
	.zero		1


	//   ....[90]....
        /*0694*/ 	.word	0x000068b0
        /*0698*/ 	.word	0x00000002
        /*069c*/ 	.word	0x00000060
        /*06a0*/ 	.short	0x010a
        /*06a2*/ 	.byte	0xff
	.zero		1


	//   ....[91]....
        /*06a4*/ 	.word	0x00006910
        /*06a8*/ 	.word	0x00000000
        /*06ac*/ 	.word	0x00000000
        /*06b0*/ 	.short	0x010a
        /*06b2*/ 	.byte	0xff
	.zero		1


	//   ....[92]....
        /*06b4*/ 	.word	0x00006970
        /*06b8*/ 	.word	0x00000000
        /*06bc*/ 	.word	0x00000000
        /*06c0*/ 	.short	0x010a
        /*06c2*/ 	.byte	0xff
	.zero		1


	//   ....[93]....
        /*06c4*/ 	.word	0x000069d0
        /*06c8*/ 	.word	0x00000000
        /*06cc*/ 	.word	0x00000000
        /*06d0*/ 	.short	0x010a
        /*06d2*/ 	.byte	0xff
	.zero		1


	//   ....[94]....
        /*06d4*/ 	.word	0x00006a20
        /*06d8*/ 	.word	0x00000000
        /*06dc*/ 	.word	0x000000c0
        /*06e0*/ 	.short	0x010a
        /*06e2*/ 	.byte	0xff
	.zero		1


	//   ....[95]....
        /*06e4*/ 	.word	0x00006a80
        /*06e8*/ 	.word	0x00000000
        /*06ec*/ 	.word	0x00000070
        /*06f0*/ 	.short	0x010a
        /*06f2*/ 	.byte	0xff
	.zero		1


	//   ....[96]....
        /*06f4*/ 	.word	0x00006ad0
        /*06f8*/ 	.word	0x00000000
        /*06fc*/ 	.word	0x00000060
        /*0700*/ 	.short	0x010a
        /*0702*/ 	.byte	0xff
	.zero		1


	//   ....[97]....
        /*0704*/ 	.word	0x00006b30
        /*0708*/ 	.word	0x00000000
        /*070c*/ 	.word	0x00000070
        /*0710*/ 	.short	0x010a
        /*0712*/ 	.byte	0xff
	.zero		1


	//   ....[98]....
        /*0714*/ 	.word	0x00006b90
        /*0718*/ 	.word	0x00000004
        /*071c*/ 	.word	0x00000008
        /*0720*/ 	.short	0x010a
        /*0722*/ 	.byte	0xff
	.zero		1


	//   ....[99]....
        /*0724*/ 	.word	0x00006c70
        /*0728*/ 	.word	0x00000002
        /*072c*/ 	.word	0x00000008
        /*0730*/ 	.short	0x010a
        /*0732*/ 	.byte	0xff
	.zero		1


	//   ....[100]....
        /*0734*/ 	.word	0x00006cc0
        /*0738*/ 	.word	0x00000000
        /*073c*/ 	.word	0x00000060
        /*0740*/ 	.short	0x010a
        /*0742*/ 	.byte	0xff
	.zero		1


	//   ....[101]....
        /*0744*/ 	.word	0x00006d20
        /*0748*/ 	.word	0x00000000
        /*074c*/ 	.word	0x000000a0
        /*0750*/ 	.short	0x010a
        /*0752*/ 	.byte	0xff
	.zero		1


	//   ....[102]....
        /*0754*/ 	.word	0x00006d80
        /*0758*/ 	.word	0x00000000
        /*075c*/ 	.word	0x00000000
        /*0760*/ 	.short	0x010a
        /*0762*/ 	.byte	0xff
	.zero		1


	//   ....[103]....
        /*0764*/ 	.word	0x00006de0
        /*0768*/ 	.word	0x00000000
        /*076c*/ 	.word	0x00000000
        /*0770*/ 	.short	0x010a
        /*0772*/ 	.byte	0xff
	.zero		1


	//   ....[104]....
        /*0774*/ 	.word	0x00006e40
        /*0778*/ 	.word	0x00000000
        /*077c*/ 	.word	0x00000000
        /*0780*/ 	.short	0x010a
        /*0782*/ 	.byte	0xff
	.zero		1


	//   ....[105]....
        /*0784*/ 	.word	0x00006ea0
        /*0788*/ 	.word	0x00000000
        /*078c*/ 	.word	0x00000000
        /*0790*/ 	.short	0x010a
        /*0792*/ 	.byte	0xff
	.zero		1


	//   ....[106]....
        /*0794*/ 	.word	0x00006f00
        /*0798*/ 	.word	0x00000000
        /*079c*/ 	.word	0x000000e0
        /*07a0*/ 	.short	0x010a
        /*07a2*/ 	.byte	0xff
	.zero		1


	//   ....[107]....
        /*07a4*/ 	.word	0x00006f50
        /*07a8*/ 	.word	0x00000000
        /*07ac*/ 	.word	0x00000060
        /*07b0*/ 	.short	0x010a
        /*07b2*/ 	.byte	0xff
	.zero		1


	//   ....[108]....
        /*07b4*/ 	.word	0x00006fb0
        /*07b8*/ 	.word	0x00000000
        /*07bc*/ 	.word	0x00000058
        /*07c0*/ 	.short	0x010a
        /*07c2*/ 	.byte	0xff
	.zero		1


	//   ....[109]....
        /*07c4*/ 	.word	0x00007010
        /*07c8*/ 	.word	0x00000003
        /*07cc*/ 	.word	0x00000048
        /*07d0*/ 	.short	0x010a
        /*07d2*/ 	.byte	0xff
	.zero		1


	//   ....[110]....
        /*07d4*/ 	.word	0x00007060
        /*07d8*/ 	.word	0x00000000
        /*07dc*/ 	.word	0x00000060
        /*07e0*/ 	.short	0x010a
        /*07e2*/ 	.byte	0xff
	.zero		1


	//   ....[111]....
        /*07e4*/ 	.word	0x000070c0
        /*07e8*/ 	.word	0x00000000
        /*07ec*/ 	.word	0x00000040
        /*07f0*/ 	.short	0x010a
        /*07f2*/ 	.byte	0xff
	.zero		1


	//   ....[112]....
        /*07f4*/ 	.word	0x00007110
        /*07f8*/ 	.word	0x00000071
        /*07fc*/ 	.word	0x00000080
        /*0800*/ 	.short	0x010a
        /*0802*/ 	.byte	0xff
	.zero		1


	//----- nvinfo : EIATTR_NUM_MBARRIERS
	.align		4
.L_47:
        /*0804*/ 	.byte	0x03, 0x38
        /*0806*/ 	.short	0x001d


	//----- nvinfo : EIATTR_EXIT_INSTR_OFFSETS
	.align		4
        /*0808*/ 	.byte	0x04, 0x1c
        /*080a*/ 	.short	(.L_49 - .L_48)


	//   ....[0]....
.L_48:
        /*080c*/ 	.word	0x000027d0


	//   ....[1]....
        /*0810*/ 	.word	0x00002cd0


	//   ....[2]....
        /*0814*/ 	.word	0x00002d30


	//   ....[3]....
        /*0818*/ 	.word	0x00003fd0


	//   ....[4]....
        /*081c*/ 	.word	0x00004b00


	//   ....[5]....
        /*0820*/ 	.word	0x00004b40


	//   ....[6]....
        /*0824*/ 	.word	0x00006790


	//----- nvinfo : EIATTR_MAX_THREADS
	.align		4
.L_49:
        /*0828*/ 	.byte	0x04, 0x05
        /*082a*/ 	.short	(.L_51 - .L_50)
.L_50:
        /*082c*/ 	.word	0x00000100
        /*0830*/ 	.word	0x00000001
        /*0834*/ 	.word	0x00000001


	//----- nvinfo : EIATTR_CRS_STACK_SIZE
	.align		4
.L_51:
        /*0838*/ 	.byte	0x04, 0x1e
        /*083a*/ 	.short	(.L_53 - .L_52)
.L_52:
        /*083c*/ 	.word	0x00000000


	//----- nvinfo : EIATTR_CBANK_PARAM_SIZE
	.align		4
.L_53:
        /*0840*/ 	.byte	0x03, 0x19
        /*0842*/ 	.short	0x0800


	//----- nvinfo : EIATTR_PARAM_CBANK
	.align		4
        /*0844*/ 	.byte	0x04, 0x0a
        /*0846*/ 	.short	(.L_55 - .L_54)
	.align		4
.L_54:
        /*0848*/ 	.word	index@(.nv.constant0._ZN7cutlass13device_kernelINS_4gemm6kernel13GemmUniversalIN4cute5tupleIJiiiiEEENS1_10collective13CollectiveMmaINS1_35MainloopSm100TmaUmmaWarpSpecializedILi4ELi2ELi4ENS5_IJNS4_1CILi2EEENSA_ILi1EEESC_EEEEENS5_IJNSA_ILi128EEENSA_ILi64EEESG_EEENS_12float_e4m3_tENS5_IJlSC_lEEESI_SJ_NS4_8TiledMMAINS4_8MMA_AtomIJNS4_10MMA_TraitsINS4_25SM100_MMA_F8F6F4_2x1SM_SSEJSI_SI_fSF_SG_NS4_17integral_constantINS4_4UMMA5MajorELSQ_0EEESR_NSO_INSP_7ScaleInELSS_0EEEST_EEEEEENS4_6LayoutINS5_IJSC_SC_SC_EEENS5_IJNSA_ILi0EEESY_SY_EEEEENS5_IJNS4_10UnderscoreES11_S11_EEEEENS4_18SM100_TMA_2SM_LOADENS4_14ComposedLayoutINS4_7SwizzleILi2ELi4ELi3EEENS4_18smem_ptr_flag_bitsILi8EEENSW_INS5_IJNSA_ILi8EEESG_EEENS5_IJSG_SC_EEEEEEEvNS4_8identityES14_S1E_vS1F_EENS_8epilogue10collective18CollectiveEpilogueINS1H_23Sm100TmaWarpSpecializedILi1ELi1ELi32ELb0ELb0EEEJNS5_IJSG_SG_SG_EEENS5_IJNSW_ISG_SC_EES1N_EEESI_SJ_SI_SJ_NS1H_6fusion15FusionCallbacksIS1L_NS1P_17LinearCombinationISI_fSI_fLNS_15FloatRoundStyleE2EEES1M_S1O_JEEENS4_5SM1004TMEM4LOAD26SM100_TMEM_LOAD_32dp32b32xENS4_13SM90_TMA_LOADES1E_NS4_39AutoVectorizingCopyWithAssumedAlignmentILi128EEENS4_14SM90_TMA_STOREES1E_S21_S21_EEEvvEEEEvNT_6ParamsE)
        /*084c*/ 	.short	0x0380
        /*084e*/ 	.short	0x0800


	//----- nvinfo : EIATTR_SW_WAR
	.align		4
.L_55:
        /*0850*/ 	.byte	0x04, 0x36
        /*0852*/ 	.short	(.L_57 - .L_56)
.L_56:
        /*0854*/ 	.word	0x00000008
.L_57:


//--------------------- .nv.callgraph             --------------------------
	.section	.nv.callgraph,"",@"SHT_CUDA_CALLGRAPH"
	.align	4
	.sectionentsize	8
	.align		4
        /*0000*/ 	.word	0x00000000
	.align		4
        /*0004*/ 	.word	0xffffffff
	.align		4
        /*0008*/ 	.word	index@(_ZN7cutlass13device_kernelINS_4gemm6kernel13GemmUniversalIN4cute5tupleIJiiiiEEENS1_10collective13CollectiveMmaINS1_35MainloopSm100TmaUmmaWarpSpecializedILi4ELi2ELi4ENS5_IJNS4_1CILi2EEENSA_ILi1EEESC_EEEEENS5_IJNSA_ILi128EEENSA_ILi64EEESG_EEENS_12float_e4m3_tENS5_IJlSC_lEEESI_SJ_NS4_8TiledMMAINS4_8MMA_AtomIJNS4_10MMA_TraitsINS4_25SM100_MMA_F8F6F4_2x1SM_SSEJSI_SI_fSF_SG_NS4_17integral_constantINS4_4UMMA5MajorELSQ_0EEESR_NSO_INSP_7ScaleInELSS_0EEEST_EEEEEENS4_6LayoutINS5_IJSC_SC_SC_EEENS5_IJNSA_ILi0EEESY_SY_EEEEENS5_IJNS4_10UnderscoreES11_S11_EEEEENS4_18SM100_TMA_2SM_LOADENS4_14ComposedLayoutINS4_7SwizzleILi2ELi4ELi3EEENS4_18smem_ptr_flag_bitsILi8EEENSW_INS5_IJNSA_ILi8EEESG_EEENS5_IJSG_SC_EEEEEEEvNS4_8identityES14_S1E_vS1F_EENS_8epilogue10collective18CollectiveEpilogueINS1H_23Sm100TmaWarpSpecializedILi1ELi1ELi32ELb0ELb0EEEJNS5_IJSG_SG_SG_EEENS5_IJNSW_ISG_SC_EES1N_EEESI_SJ_SI_SJ_NS1H_6fusion15FusionCallbacksIS1L_NS1P_17LinearCombinationISI_fSI_fLNS_15FloatRoundStyleE2EEES1M_S1O_JEEENS4_5SM1004TMEM4LOAD26SM100_TMEM_LOAD_32dp32b32xENS4_13SM90_TMA_LOADES1E_NS4_39AutoVectorizingCopyWithAssumedAlignmentILi128EEENS4_14SM90_TMA_STOREES1E_S21_S21_EEEvvEEEEvNT_6ParamsE)
	.align		4
        /*000c*/ 	.word	index@(__assertfail)
	.align		4
        /*0010*/ 	.word	0x00000000
	.align		4
        /*0014*/ 	.word	0xfffffffe
	.align		4
        /*0018*/ 	.word	0x00000000
	.align		4
        /*001c*/ 	.word	0xfffffffd
	.align		4
        /*0020*/ 	.word	0x00000000
	.align		4
        /*0024*/ 	.word	0xfffffffc


//--------------------- .nv.constant4             --------------------------
	.section	.nv.constant4,"a",@progbits
	.align	8
	.align		8
.nv.constant4:
        /*0000*/ 	.dword	__assertfail
	.align		8
        /*0008*/ 	.dword	__unnamed_1
	.align		8
        /*0010*/ 	.dword	__unnamed_2
	.align		8
        /*0018*/ 	.dword	_ZN39_INTERNAL_cf9854e5_4_k_cu_abcc10be_83504cuda3std3__45__cpo5beginE
	.align		8
        /*0020*/ 	.dword	_ZN39_INTERNAL_cf9854e5_4_k_cu_abcc10be_83504cuda3std3__45__cpo3endE
	.align		8
        /*0028*/ 	.dword	_ZN39_INTERNAL_cf9854e5_4_k_cu_abcc10be_83504cuda3std3__45__cpo6cbeginE
	.align		8
        /*0030*/ 	.dword	_ZN39_INTERNAL_cf9854e5_4_k_cu_abcc10be_83504cuda3std3__45__cpo4cendE
	.align		8
        /*0038*/ 	.dword	_ZN39_INTERNAL_cf9854e5_4_k_cu_abcc10be_83504cuda3std3__441_GLOBAL__N__cf9854e5_4_k_cu_abcc10be_83506ignoreE
	.align		8
        /*0040*/ 	.dword	_ZN39_INTERNAL_cf9854e5_4_k_cu_abcc10be_83504cuda3std3__419piecewise_constructE
	.align		8
        /*0048*/ 	.dword	_ZN39_INTERNAL_cf9854e5_4_k_cu_abcc10be_83504cuda3std3__48in_placeE
	.align		8
        /*0050*/ 	.dword	_ZN39_INTERNAL_cf9854e5_4_k_cu_abcc10be_83504cuda3std6ranges3__45__cpo4swapE
	.align		8
        /*0058*/ 	.dword	_ZN39_INTERNAL_cf9854e5_4_k_cu_abcc10be_83504cuda3std6ranges3__45__cpo9iter_moveE
	.align		8
        /*0060*/ 	.dword	_ZN39_INTERNAL_cf9854e5_4_k_cu_abcc10be_83504cute7productE
	.align		8
        /*0068*/ 	.dword	_ZN39_INTERNAL_cf9854e5_4_k_cu_abcc10be_83504cute1_E
	.align		8
        /*0070*/ 	.dword	$str$25
	.align		8
        /*0078*/ 	.dword	$str$26
	.align		8
        /*0080*/ 	.dword	$str$27
	.align		8
        /*0088*/ 	.dword	$str$28


//--------------------- .text._ZN7cutlass13device_kernelINS_4gemm6kernel13GemmUniversalIN4cute5tupleIJiiiiEEENS1_10collective13CollectiveMmaINS1_35MainloopSm100TmaUmmaWarpSpecializedILi4ELi2ELi4ENS5_IJNS4_1CILi2EEENSA_ILi1EEESC_EEEEENS5_IJNSA_ILi128EEENSA_ILi64EEESG_EEENS_12float_e4m3_tENS5_IJlSC_lEEESI_SJ_NS4_8TiledMMAINS4_8MMA_AtomIJNS4_10MMA_TraitsINS4_25SM100_MMA_F8F6F4_2x1SM_SSEJSI_SI_fSF_SG_NS4_17integral_constantINS4_4UMMA5MajorELSQ_0EEESR_NSO_INSP_7ScaleInELSS_0EEEST_EEEEEENS4_6LayoutINS5_IJSC_SC_SC_EEENS5_IJNSA_ILi0EEESY_SY_EEEEENS5_IJNS4_10UnderscoreES11_S11_EEEEENS4_18SM100_TMA_2SM_LOADENS4_14ComposedLayoutINS4_7SwizzleILi2ELi4ELi3EEENS4_18smem_ptr_flag_bitsILi8EEENSW_INS5_IJNSA_ILi8EEESG_EEENS5_IJSG_SC_EEEEEEEvNS4_8identityES14_S1E_vS1F_EENS_8epilogue10collective18CollectiveEpilogueINS1H_23Sm100TmaWarpSpecializedILi1ELi1ELi32ELb0ELb0EEEJNS5_IJSG_SG_SG_EEENS5_IJNSW_ISG_SC_EES1N_EEESI_SJ_SI_SJ_NS1H_6fusion15FusionCallbacksIS1L_NS1P_17LinearCombinationISI_fSI_fLNS_15FloatRoundStyleE2EEES1M_S1O_JEEENS4_5SM1004TMEM4LOAD26SM100_TMEM_LOAD_32dp32b32xENS4_13SM90_TMA_LOADES1E_NS4_39AutoVectorizingCopyWithAssumedAlignmentILi128EEENS4_14SM90_TMA_STOREES1E_S21_S21_EEEvvEEEEvNT_6ParamsE --------------------------
	.section	.text._ZN7cutlass13device_kernelINS_4gemm6kernel13GemmUniversalIN4cute5tupleIJiiiiEEENS1_10collective13CollectiveMmaINS1_35MainloopSm100TmaUmmaWarpSpecializedILi4ELi2ELi4ENS5_IJNS4_1CILi2EEENSA_ILi1EEESC_EEEEENS5_IJNSA_ILi128EEENSA_ILi64EEESG_EEENS_12float_e4m3_tENS5_IJlSC_lEEESI_SJ_NS4_8TiledMMAINS4_8MMA_AtomIJNS4_10MMA_TraitsINS4_25SM100_MMA_F8F6F4_2x1SM_SSEJSI_SI_fSF_SG_NS4_17integral_constantINS4_4UMMA5MajorELSQ_0EEESR_NSO_INSP_7ScaleInELSS_0EEEST_EEEEEENS4_6LayoutINS5_IJSC_SC_SC_EEENS5_IJNSA_ILi0EEESY_SY_EEEEENS5_IJNS4_10UnderscoreES11_S11_EEEEENS4_18SM100_TMA_2SM_LOADENS4_14ComposedLayoutINS4_7SwizzleILi2ELi4ELi3EEENS4_18smem_ptr_flag_bitsILi8EEENSW_INS5_IJNSA_ILi8EEESG_EEENS5_IJSG_SC_EEEEEEEvNS4_8identityES14_S1E_vS1F_EENS_8epilogue10collective18CollectiveEpilogueINS1H_23Sm100TmaWarpSpecializedILi1ELi1ELi32ELb0ELb0EEEJNS5_IJSG_SG_SG_EEENS5_IJNSW_ISG_SC_EES1N_EEESI_SJ_SI_SJ_NS1H_6fusion15FusionCallbacksIS1L_NS1P_17LinearCombinationISI_fSI_fLNS_15FloatRoundStyleE2EEES1M_S1O_JEEENS4_5SM1004TMEM4LOAD26SM100_TMEM_LOAD_32dp32b32xENS4_13SM90_TMA_LOADES1E_NS4_39AutoVectorizingCopyWithAssumedAlignmentILi128EEENS4_14SM90_TMA_STOREES1E_S21_S21_EEEvvEEEEvNT_6ParamsE,"ax",@progbits
	.align	128
.text._ZN7cutlass13device_kernelINS_4gemm6kernel13GemmUniversalIN4cute5tupleIJiiiiEEENS1_10collective13CollectiveMmaINS1_35MainloopSm100TmaUmmaWarpSpecializedILi4ELi2ELi4ENS5_IJNS4_1CILi2EEENSA_ILi1EEESC_EEEEENS5_IJNSA_ILi128EEENSA_ILi64EEESG_EEENS_12float_e4m3_tENS5_IJlSC_lEEESI_SJ_NS4_8TiledMMAINS4_8MMA_AtomIJNS4_10MMA_TraitsINS4_25SM100_MMA_F8F6F4_2x1SM_SSEJSI_SI_fSF_SG_NS4_17integral_constantINS4_4UMMA5MajorELSQ_0EEESR_NSO_INSP_7ScaleInELSS_0EEEST_EEEEEENS4_6LayoutINS5_IJSC_SC_SC_EEENS5_IJNSA_ILi0EEESY_SY_EEEEENS5_IJNS4_10UnderscoreES11_S11_EEEEENS4_18SM100_TMA_2SM_LOADENS4_14ComposedLayoutINS4_7SwizzleILi2ELi4ELi3EEENS4_18smem_ptr_flag_bitsILi8EEENSW_INS5_IJNSA_ILi8EEESG_EEENS5_IJSG_SC_EEEEEEEvNS4_8identityES14_S1E_vS1F_EENS_8epilogue10collective18CollectiveEpilogueINS1H_23Sm100TmaWarpSpecializedILi1ELi1ELi32ELb0ELb0EEEJNS5_IJSG_SG_SG_EEENS5_IJNSW_ISG_SC_EES1N_EEESI_SJ_SI_SJ_NS1H_6fusion15FusionCallbacksIS1L_NS1P_17LinearCombinationISI_fSI_fLNS_15FloatRoundStyleE2EEES1M_S1O_JEEENS4_5SM1004TMEM4LOAD26SM100_TMEM_LOAD_32dp32b32xENS4_13SM90_TMA_LOADES1E_NS4_39AutoVectorizingCopyWithAssumedAlignmentILi128EEENS4_14SM90_TMA_STOREES1E_S21_S21_EEEvvEEEEvNT_6ParamsE:
        .type           _ZN7cutlass13device_kernelINS_4gemm6kernel13GemmUniversalIN4cute5tupleIJiiiiEEENS1_10collective13CollectiveMmaINS1_35MainloopSm100TmaUmmaWarpSpecializedILi4ELi2ELi4ENS5_IJNS4_1CILi2EEENSA_ILi1EEESC_EEEEENS5_IJNSA_ILi128EEENSA_ILi64EEESG_EEENS_12float_e4m3_tENS5_IJlSC_lEEESI_SJ_NS4_8TiledMMAINS4_8MMA_AtomIJNS4_10MMA_TraitsINS4_25SM100_MMA_F8F6F4_2x1SM_SSEJSI_SI_fSF_SG_NS4_17integral_constantINS4_4UMMA5MajorELSQ_0EEESR_NSO_INSP_7ScaleInELSS_0EEEST_EEEEEENS4_6LayoutINS5_IJSC_SC_SC_EEENS5_IJNSA_ILi0EEESY_SY_EEEEENS5_IJNS4_10UnderscoreES11_S11_EEEEENS4_18SM100_TMA_2SM_LOADENS4_14ComposedLayoutINS4_7SwizzleILi2ELi4ELi3EEENS4_18smem_ptr_flag_bitsILi8EEENSW_INS5_IJNSA_ILi8EEESG_EEENS5_IJSG_SC_EEEEEEEvNS4_8identityES14_S1E_vS1F_EENS_8epilogue10collective18CollectiveEpilogueINS1H_23Sm100TmaWarpSpecializedILi1ELi1ELi32ELb0ELb0EEEJNS5_IJSG_SG_SG_EEENS5_IJNSW_ISG_SC_EES1N_EEESI_SJ_SI_SJ_NS1H_6fusion15FusionCallbacksIS1L_NS1P_17LinearCombinationISI_fSI_fLNS_15FloatRoundStyleE2EEES1M_S1O_JEEENS4_5SM1004TMEM4LOAD26SM100_TMEM_LOAD_32dp32b32xENS4_13SM90_TMA_LOADES1E_NS4_39AutoVectorizingCopyWithAssumedAlignmentILi128EEENS4_14SM90_TMA_STOREES1E_S21_S21_EEEvvEEEEvNT_6ParamsE,@function
        .size           _ZN7cutlass13device_kernelINS_4gemm6kernel13GemmUniversalIN4cute5tupleIJiiiiEEENS1_10collective13CollectiveMmaINS1_35MainloopSm100TmaUmmaWarpSpecializedILi4ELi2ELi4ENS5_IJNS4_1CILi2EEENSA_ILi1EEESC_EEEEENS5_IJNSA_ILi128EEENSA_ILi64EEESG_EEENS_12float_e4m3_tENS5_IJlSC_lEEESI_SJ_NS4_8TiledMMAINS4_8MMA_AtomIJNS4_10MMA_TraitsINS4_25SM100_MMA_F8F6F4_2x1SM_SSEJSI_SI_fSF_SG_NS4_17integral_constantINS4_4UMMA5MajorELSQ_0EEESR_NSO_INSP_7ScaleInELSS_0EEEST_EEEEEENS4_6LayoutINS5_IJSC_SC_SC_EEENS5_IJNSA_ILi0EEESY_SY_EEEEENS5_IJNS4_10UnderscoreES11_S11_EEEEENS4_18SM100_TMA_2SM_LOADENS4_14ComposedLayoutINS4_7SwizzleILi2ELi4ELi3EEENS4_18smem_ptr_flag_bitsILi8EEENSW_INS5_IJNSA_ILi8EEESG_EEENS5_IJSG_SC_EEEEEEEvNS4_8identityES14_S1E_vS1F_EENS_8epilogue10collective18CollectiveEpilogueINS1H_23Sm100TmaWarpSpecializedILi1ELi1ELi32ELb0ELb0EEEJNS5_IJSG_SG_SG_EEENS5_IJNSW_ISG_SC_EES1N_EEESI_SJ_SI_SJ_NS1H_6fusion15FusionCallbacksIS1L_NS1P_17LinearCombinationISI_fSI_fLNS_15FloatRoundStyleE2EEES1M_S1O_JEEENS4_5SM1004TMEM4LOAD26SM100_TMEM_LOAD_32dp32b32xENS4_13SM90_TMA_LOADES1E_NS4_39AutoVectorizingCopyWithAssumedAlignmentILi128EEENS4_14SM90_TMA_STOREES1E_S21_S21_EEEvvEEEEvNT_6ParamsE,(.L_x_149 - _ZN7cutlass13device_kernelINS_4gemm6kernel13GemmUniversalIN4cute5tupleIJiiiiEEENS1_10collective13CollectiveMmaINS1_35MainloopSm100TmaUmmaWarpSpecializedILi4ELi2ELi4ENS5_IJNS4_1CILi2EEENSA_ILi1EEESC_EEEEENS5_IJNSA_ILi128EEENSA_ILi64EEESG_EEENS_12float_e4m3_tENS5_IJlSC_lEEESI_SJ_NS4_8TiledMMAINS4_8MMA_AtomIJNS4_10MMA_TraitsINS4_25SM100_MMA_F8F6F4_2x1SM_SSEJSI_SI_fSF_SG_NS4_17integral_constantINS4_4UMMA5MajorELSQ_0EEESR_NSO_INSP_7ScaleInELSS_0EEEST_EEEEEENS4_6LayoutINS5_IJSC_SC_SC_EEENS5_IJNSA_ILi0EEESY_SY_EEEEENS5_IJNS4_10UnderscoreES11_S11_EEEEENS4_18SM100_TMA_2SM_LOADENS4_14ComposedLayoutINS4_7SwizzleILi2ELi4ELi3EEENS4_18smem_ptr_flag_bitsILi8EEENSW_INS5_IJNSA_ILi8EEESG_EEENS5_IJSG_SC_EEEEEEEvNS4_8identityES14_S1E_vS1F_EENS_8epilogue10collective18CollectiveEpilogueINS1H_23Sm100TmaWarpSpecializedILi1ELi1ELi32ELb0ELb0EEEJNS5_IJSG_SG_SG_EEENS5_IJNSW_ISG_SC_EES1N_EEESI_SJ_SI_SJ_NS1H_6fusion15FusionCallbacksIS1L_NS1P_17LinearCombinationISI_fSI_fLNS_15FloatRoundStyleE2EEES1M_S1O_JEEENS4_5SM1004TMEM4LOAD26SM100_TMEM_LOAD_32dp32b32xENS4_13SM90_TMA_LOADES1E_NS4_39AutoVectorizingCopyWithAssumedAlignmentILi128EEENS4_14SM90_TMA_STOREES1E_S21_S21_EEEvvEEEEvNT_6ParamsE)
        .other          _ZN7cutlass13device_kernelINS_4gemm6kernel13GemmUniversalIN4cute5tupleIJiiiiEEENS1_10collective13CollectiveMmaINS1_35MainloopSm100TmaUmmaWarpSpecializedILi4ELi2ELi4ENS5_IJNS4_1CILi2EEENSA_ILi1EEESC_EEEEENS5_IJNSA_ILi128EEENSA_ILi64EEESG_EEENS_12float_e4m3_tENS5_IJlSC_lEEESI_SJ_NS4_8TiledMMAINS4_8MMA_AtomIJNS4_10MMA_TraitsINS4_25SM100_MMA_F8F6F4_2x1SM_SSEJSI_SI_fSF_SG_NS4_17integral_constantINS4_4UMMA5MajorELSQ_0EEESR_NSO_INSP_7ScaleInELSS_0EEEST_EEEEEENS4_6LayoutINS5_IJSC_SC_SC_EEENS5_IJNSA_ILi0EEESY_SY_EEEEENS5_IJNS4_10UnderscoreES11_S11_EEEEENS4_18SM100_TMA_2SM_LOADENS4_14ComposedLayoutINS4_7SwizzleILi2ELi4ELi3EEENS4_18smem_ptr_flag_bitsILi8EEENSW_INS5_IJNSA_ILi8EEESG_EEENS5_IJSG_SC_EEEEEEEvNS4_8identityES14_S1E_vS1F_EENS_8epilogue10collective18CollectiveEpilogueINS1H_23Sm100TmaWarpSpecializedILi1ELi1ELi32ELb0ELb0EEEJNS5_IJSG_SG_SG_EEENS5_IJNSW_ISG_SC_EES1N_EEESI_SJ_SI_SJ_NS1H_6fusion15FusionCallbacksIS1L_NS1P_17LinearCombinationISI_fSI_fLNS_15FloatRoundStyleE2EEES1M_S1O_JEEENS4_5SM1004TMEM4LOAD26SM100_TMEM_LOAD_32dp32b32xENS4_13SM90_TMA_LOADES1E_NS4_39AutoVectorizingCopyWithAssumedAlignmentILi128EEENS4_14SM90_TMA_STOREES1E_S21_S21_EEEvvEEEEvNT_6ParamsE,@"STO_CUDA_ENTRY STV_DEFAULT"
_ZN7cutlass13device_kernelINS_4gemm6kernel13GemmUniversalIN4cute5tupleIJiiiiEEENS1_10collective13CollectiveMmaINS1_35MainloopSm100TmaUmmaWarpSpecializedILi4ELi2ELi4ENS5_IJNS4_1CILi2EEENSA_ILi1EEESC_EEEEENS5_IJNSA_ILi128EEENSA_ILi64EEESG_EEENS_12float_e4m3_tENS5_IJlSC_lEEESI_SJ_NS4_8TiledMMAINS4_8MMA_AtomIJNS4_10MMA_TraitsINS4_25SM100_MMA_F8F6F4_2x1SM_SSEJSI_SI_fSF_SG_NS4_17integral_constantINS4_4UMMA5MajorELSQ_0EEESR_NSO_INSP_7ScaleInELSS_0EEEST_EEEEEENS4_6LayoutINS5_IJSC_SC_SC_EEENS5_IJNSA_ILi0EEESY_SY_EEEEENS5_IJNS4_10UnderscoreES11_S11_EEEEENS4_18SM100_TMA_2SM_LOADENS4_14ComposedLayoutINS4_7SwizzleILi2ELi4ELi3EEENS4_18smem_ptr_flag_bitsILi8EEENSW_INS5_IJNSA_ILi8EEESG_EEENS5_IJSG_SC_EEEEEEEvNS4_8identityES14_S1E_vS1F_EENS_8epilogue10collective18CollectiveEpilogueINS1H_23Sm100TmaWarpSpecializedILi1ELi1ELi32ELb0ELb0EEEJNS5_IJSG_SG_SG_EEENS5_IJNSW_ISG_SC_EES1N_EEESI_SJ_SI_SJ_NS1H_6fusion15FusionCallbacksIS1L_NS1P_17LinearCombinationISI_fSI_fLNS_15FloatRoundStyleE2EEES1M_S1O_JEEENS4_5SM1004TMEM4LOAD26SM100_TMEM_LOAD_32dp32b32xENS4_13SM90_TMA_LOADES1E_NS4_39AutoVectorizingCopyWithAssumedAlignmentILi128EEENS4_14SM90_TMA_STOREES1E_S21_S21_EEEvvEEEEvNT_6ParamsE:
[----:B------:R-:W1:Y:S01]  /*0000*/  LDC R1, c[0x0][0x37c] ;  /* 0x0000df00ff017b82 */ /* 0x000e620000000800 */
[----:B------:R-:W2:Y:S01]  /*0010*/  S2R R103, SR_TID.X ;  /* 0x0000000000677919 */ /* 0x000ea20000002100 */
[----:B------:R-:W3:Y:S06]  /*0020*/  LDCU.64 UR6, c[0x0][0x890] ;  /* 0x00011200ff0677ac */ /* 0x000eec0008000a00 */
[----:B------:R-:W4:Y:S01]  /*0030*/  S2UR UR37, SR_CgaCtaId ;  /* 0x00000000002579c3 */ /* 0x000f220000008800 */
[----:B------:R-:W-:Y:S02]  /*0040*/  PRMT R95, RZ, 0x7610, R95 ;  /* 0x00007610ff5f7816 */ /* 0x000fe4000000005f */
[----:B------:R-:W-:Y:S01]  /*0050*/  ELECT P1, URZ, PT ;  /* 0x0000000000ff782f */ /* 0x000fe20003820000 */
[----:B------:R-:W1:Y:S01]  /*0060*/  LDCU.64 UR40, c[0x0][0x358] ;  /* 0x00006b00ff2877ac */ /* 0x000e620008000a00 */
[----:B---3--:R-:W-:-:S04]  /*0070*/  UISETP.NE.U32.AND UP0, UPT, UR6, URZ, UPT ;  /* 0x000000ff0600728c */ /* 0x008fc8000bf05070 */
[----:B------:R-:W-:Y:S02]  /*0080*/  UISETP.NE.AND.EX UP0, UPT, UR7, URZ, UPT, UP0 ;  /* 0x000000ff0700728c */ /* 0x000fe4000bf05300 */
[----:B----4-:R-:W-:Y:S02]  /*0090*/  ULOP3.LUT UR5, UR37, 0x1, URZ, 0xc0, !UPT ;  /* 0x0000000125057892 */ /* 0x010fe4000f8ec0ff */
[----:B------:R-:W-:Y:S01]  /*00a0*/  ULOP3.LUT UR4, UR37, 0x1, URZ, 0x3c, !UPT ;  /* 0x0000000125047892 */ /* 0x000fe2000f8e3cff */
[----:B--2---:R-:W-:-:S05]  /*00b0*/  SHF.R.U32.HI R106, RZ, 0x5, R103 ;  /* 0x00000005ff6a7819 */ /* 0x004fca0000011667 */
[----:B------:R-:W2:Y:S02]  /*00c0*/  SHFL.IDX PT, R0, R106, RZ, 0x1f ;  /* 0x00001fff6a007589 */ /* 0x000ea400000e0000 */
[----:B--2---:R-:W-:Y:S01]  /*00d0*/  R2UR UR10, R0 ;  /* 0x00000000000a72ca */ /* 0x004fe200000e0000 */
[----:B-1----:R-:W-:-:S14]  /*00e0*/  BRA.U UP0, `(.L_x_0) ;  /* 0x00000001002c7547 */ /* 0x002fdc000b800000 */
[----:B------:R-:W1:Y:S02]  /*00f0*/  LDCU.64 UR8, c[0x0][0x888] ;  /* 0x00011100ff0877ac */ /* 0x000e640008000a00 */
[----:B-1----:R-:W-:-:S04]  /*0100*/  UISETP.NE.U32.AND UP0, UPT, UR8, URZ, UPT ;  /* 0x000000ff0800728c */ /* 0x002fc8000bf05070 */
[----:B------:R-:W-:-:S09]  /*0110*/  UISETP.NE.AND.EX UP0, UPT, UR9, URZ, UPT, UP0 ;  /* 0x000000ff0900728c */ /* 0x000fd2000bf05300 */
[----:B------:R-:W-:Y:S05]  /*0120*/  BRA.U !UP0, `(.L_x_1) ;  /* 0x0000000108107547 */ /* 0x000fea000b800000 */
[----:B------:R-:W1:Y:S02]  /*0130*/  LDC.64 R2, c[0x0][0x888] ;  /* 0x00022200ff027b82 */ /* 0x000e640000000a00 */
[----:B-1----:R1:W5:Y:S01]  /*0140*/  LDG.E R49, desc[UR40][R2.64] ;  /* 0x0000002802317981 */ /* 0x002362000c1e1900 */
[----:B------:R-:W-:Y:S01]  /*0150*/  HFMA2 R95, -RZ, RZ, 0, 5.9604644775390625e-08 ;  /* 0x00000001ff5f7431 */ /* 0x000fe200000001ff */
[----:B------:R-:W-:Y:S05]  /*0160*/  BRA `(.L_x_0) ;  /* 0x00000000000c7947 */ /* 0x000fea0003800000 */
.L_x_1:
[----:B------:R-:W1:Y:S01]  /*0170*/  LDCU UR8, c[0x0][0x880] ;  /* 0x00011000ff0877ac */ /* 0x000e620008000800 */
[----:B------:R-:W-:Y:S01]  /*0180*/  HFMA2 R95, -RZ, RZ, 0, 5.9604644775390625e-08 ;  /* 0x00000001ff5f7431 */ /* 0x000fe200000001ff */
[----:B-1----:R-:W-:-:S07]  /*0190*/  MOV R49, UR8 ;  /* 0x0000000800317c02 */ /* 0x002fce0008000f00 */
.L_x_0:
[----:B------:R-:W2:Y:S02]  /*01a0*/  LDCU.64 UR8, c[0x0][0x8b0] ;  /* 0x00011600ff0877ac */ /* 0x000ea40008000a00 */
[----:B--2---:R-:W-:-:S04]  /*01b0*/  UISETP.NE.U32.AND UP0, UPT, UR8, URZ, UPT ;  /* 0x000000ff0800728c */ /* 0x004fc8000bf05070 */
[----:B------:R-:W-:-:S09]  /*01c0*/  UISETP.NE.AND.EX UP0, UPT, UR9, URZ, UPT, UP0 ;  /* 0x000000ff0900728c */ /* 0x000fd2000bf05300 */
[----:B------:R-:W-:Y:S05]  /*01d0*/  BRA.U UP0, `(.L_x_2) ;  /* 0x0000000100247547 */ /* 0x000fea000b800000 */
[----:B------:R-:W2:Y:S02]  /*01e0*/  LDCU.64 UR8, c[0x0][0x8a8] ;  /* 0x00011500ff0877ac */ /* 0x000ea40008000a00 */
[----:B--2---:R-:W-:-:S04]  /*01f0*/  UISETP.NE.U32.AND UP0, UPT, UR8, URZ, UPT ;  /* 0x000000ff0800728c */ /* 0x004fc8000bf05070 */
[----:B------:R-:W-:-:S09]  /*0200*/  UISETP.NE.AND.EX UP0, UPT, UR9, URZ, UPT, UP0 ;  /* 0x000000ff0900728c */ /* 0x000fd2000bf05300 */
[----:B------:R-:W-:Y:S05]  /*0210*/  BRA.U !UP0, `(.L_x_3) ;  /* 0x00000001080c7547 */ /* 0x000fea000b800000 */
[----:B------:R-:W2:Y:S02]  /*0220*/  LDC.64 R46, c[0x0][0x8a8] ;  /* 0x00022a00ff2e7b82 */ /* 0x000ea40000000a00 */
[----:B--2---:R2:W5:Y:S01]  /*0230*/  LDG.E R46, desc[UR40][R46.64] ;  /* 0x000000282e2e7981 */ /* 0x004562000c1e1900 */
[----:B------:R-:W-:Y:S05]  /*0240*/  BRA `(.L_x_2) ;  /* 0x0000000000087947 */ /* 0x000fea0003800000 */
.L_x_3:
[----:B------:R-:W2:Y:S02]  /*0250*/  LDCU UR8, c[0x0][0x8a0] ;  /* 0x00011400ff0877ac */ /* 0x000ea40008000800 */
[----:B--2---:R-:W-:Y:S02]  /*0260*/  MOV R46, UR8 ;  /* 0x00000008002e7c02 */ /* 0x004fe40008000f00 */
.L_x_2:
[----:B------:R-:W-:Y:S01]  /*0270*/  IMAD.U32 R0, RZ, RZ, UR10 ;  /* 0x0000000aff007e24 */ /* 0x000fe2000f8e00ff */
[----:B------:R-:W-:Y:S04]  /*0280*/  BSSY.RECONVERGENT B0, `(.L_x_4) ;  /* 0x000000c000007945 */ /* 0x000fe80003800200 */
[C---:B------:R-:W-:Y:S02]  /*0290*/  ISETP.NE.OR P2, PT, R0.reuse, 0x1, !P1 ;  /* 0x000000010000780c */ /* 0x040fe40004f45670 */
[----:B------:R-:W-:-:S11]  /*02a0*/  ISETP.NE.OR P0, PT, R0, 0x3, !P1 ;  /* 0x000000030000780c */ /* 0x000fd60004f05670 */
[----:B------:R-:W-:Y:S05]  /*02b0*/  @P2 BRA `(.L_x_5) ;  /* 0x0000000000202947 */ /* 0x000fea0003800000 */
[----:B------:R-:W3:Y:S02]  /*02c0*/  LDCU.64 UR8, c[0x0][0x348] ;  /* 0x00006900ff0877ac */ /* 0x000ee40008000a00 */
[----:B---3--:R-:W-:Y:S02]  /*02d0*/  UIADD3 UR12, UP1, UPT, UR8, 0x80, URZ ;  /* 0x00000080080c7890 */ /* 0x008fe4000ff3e0ff */
[----:B------:R-:W-:Y:S02]  /*02e0*/  UIADD3 UR8, UP0, UPT, UR8, 0x180, URZ ;  /* 0x0000018008087890 */ /* 0x000fe4000ff1e0ff */
[----:B------:R-:W-:Y:S02]  /*02f0*/  UIADD3.X UR13, UPT, UPT, URZ, UR9, URZ, UP1, !UPT ;  /* 0x00000009ff0d7290 */ /* 0x000fe40008ffe4ff */
[----:B------:R-:W-:-:S07]  /*0300*/  UIADD3.X UR9, UPT, UPT, URZ, UR9, URZ, UP0, !UPT ;  /* 0x00000009ff097290 */ /* 0x000fce00087fe4ff */
[----:B------:R3:W-:Y:S02]  /*0310*/  UTMACCTL.PF [UR12] ;  /* 0x000000000c0079b9 */ /* 0x0007e40008040000 */
[----:B------:R3:W-:Y:S02]  /*0320*/  UTMACCTL.PF [UR8] ;  /* 0x00000000080079b9 */ /* 0x0007e40008040000 */
[----:B---3--:R-:W-:Y:S01]  /*0330*/  NOP ;  /* 0x0000000000007918 */ /* 0x008fe20000000000 */
.L_x_5:
[----:B------:R-:W-:Y:S05]  /*0340*/  BSYNC.RECONVERGENT B0 ;  /* 0x0000000000007941 */ /* 0x000fea0003800200 */
.L_x_4:
[----:B------:R-:W-:Y:S04]  /*0350*/  BSSY.RECONVERGENT B0, `(.L_x_6) ;  /* 0x000000a000007945 */ /* 0x000fe80003800200 */
        /* <DEDUP_REMOVED lines=9> */
.L_x_7:
[----:B------:R-:W-:Y:S05]  /*03f0*/  BSYNC.RECONVERGENT B0 ;  /* 0x0000000000007941 */ /* 0x000fea0003800200 */
.L_x_6:
[----:B------:R-:W3:Y:S01]  /*0400*/  LDCU.64 UR8, c[0x0][0x888] ;  /* 0x00011100ff0877ac */ /* 0x000ee20008000a00 */
[----:B------:R-:W-:Y:S02]  /*0410*/  UISETP.EQ.U32.AND UP1, UPT, UR6, URZ, UPT ;  /* 0x000000ff0600728c */ /* 0x000fe4000bf22070 */
[----:B------:R-:W-:Y:S02]  /*0420*/  UPLOP3.LUT UP5, UPT, UPT, UPT, UPT, 0x80, 0x8 ;  /* 0x000000000008789c */ /* 0x000fe40003faf070 */
[----:B---3--:R-:W-:-:S04]  /*0430*/  UISETP.NE.U32.AND UP0, UPT, UR8, URZ, UPT ;  /* 0x000000ff0800728c */ /* 0x008fc8000bf05070 */
[----:B------:R-:W-:-:S04]  /*0440*/  UISETP.NE.AND.EX UP0, UPT, UR9, URZ, UPT, UP0 ;  /* 0x000000ff0900728c */ /* 0x000fc8000bf05300 */
[----:B------:R-:W-:-:S04]  /*0450*/  UISETP.EQ.OR.EX UP2, UPT, UR7, URZ, !UP0, UP1 ;  /* 0x000000ff0700728c */ /* 0x000fc8000c742710 */
[----:B------:R-:W-:-:S05]  /*0460*/  UP2UR UR44, UPR, URZ, 0x4 ;  /* 0x00000004ff2c7883 */ /* 0x000fca0008000000 */
[----:B------:R-:W-:Y:S07]  /*0470*/  BRA.U !UP2, `(.L_x_8) ;  /* 0x000000010a207547 */ /* 0x000fee000b800000 */
[----:B------:R-:W-:Y:S01]  /*0480*/  UISETP.NE.U32.AND UP2, UPT, UR6, URZ, UPT ;  /* 0x000000ff0600728c */ /* 0x000fe2000bf45070 */
[----:B-----5:R-:W-:Y:S01]  /*0490*/  FSETP.NEU.AND P0, PT, R49, RZ, PT ;  /* 0x000000ff3100720b */ /* 0x020fe20003f0d000 */
[----:B------:R-:W-:Y:S02]  /*04a0*/  USEL UR6, URZ, 0xffffffff, UP0 ;  /* 0xffffffffff067887 */ /* 0x000fe40008000000 */
[----:B------:R-:W-:-:S10]  /*04b0*/  UISETP.NE.AND.EX UP2, UPT, UR7, URZ, UPT, UP2 ;  /* 0x000000ff0700728c */ /* 0x000fd4000bf45320 */
[----:B------:R-:W-:Y:S01]  /*04c0*/  VOTEU.ANY UP1, P0 ;  /* 0x0000000000ff7886 */ /* 0x000fe20000020100 */
[----:B------:R-:W-:-:S04]  /*04d0*/  @!UP2 USEL UR6, URZ, 0xffffffff, UP1 ;  /* 0xffffffffff06a887 */ /* 0x000fc80008800000 */
[----:B------:R-:W-:-:S04]  /*04e0*/  ULOP3.LUT UR6, UR6, 0x1, URZ, 0xc0, !UPT ;  /* 0x0000000106067892 */ /* 0x000fc8000f8ec0ff */
[----:B------:R-:W-:-:S11]  /*04f0*/  UISETP.NE.U32.AND UP5, UPT, UR6, 0x1, UPT ;  /* 0x000000010600788c */ /* 0x000fd6000bfa5070 */
.L_x_8:
[----:B------:R-:W3:Y:S01]  /*0500*/  SHFL.IDX PT, R0, R106, RZ, 0x1f ;  /* 0x00001fff6a007589 */ /* 0x000ee200000e0000 */
[----:B------:R-:W-:-:S04]  /*0510*/  UISETP.NE.AND UP1, UPT, UR10, 0x2, UPT ;  /* 0x000000020a00788c */ /* 0x000fc8000bf25270 */
[----:B------:R-:W-:Y:S02]  /*0520*/  UISETP.EQ.AND UP2, UPT, UR5, URZ, !UP1 ;  /* 0x000000ff0500728c */ /* 0x000fe4000cf42270 */
[----:B------:R-:W-:-:S04]  /*0530*/  USEL UR7, URZ, 0x1, UP1 ;  /* 0x00000001ff077887 */ /* 0x000fc80008800000 */
[----:B------:R-:W-:Y:S02]  /*0540*/  PLOP3.LUT P5, PT, P1, PT, UP2, 0x80, 0x8 ;  /* 0x000000000008781c */ /* 0x000fe40000faf028 */
[----:B---3--:R-:W-:-:S13]  /*0550*/  ISETP.NE.AND P0, PT, R0, RZ, PT ;  /* 0x000000ff0000720c */ /* 0x008fda0003f05270 */
[----:B------:R-:W-:Y:S05]  /*0560*/  @P0 BRA `(.L_x_9) ;  /* 0x0000000000440947 */ /* 0x000fea0003800000 */
[----:B------:R-:W-:Y:S01]  /*0570*/  UMOV UR8, 0x400 ;  /* 0x0000040000087882 */ /* 0x000fe20000000000 */
[----:B------:R-:W-:Y:S01]  /*0580*/  UMOV UR6, 0x1 ;  /* 0x0000000100067882 */ /* 0x000fe20000000000 */
[----:B------:R-:W-:Y:S02]  /*0590*/  ULEA UR8, UR37, UR8, 0x18 ;  /* 0x0000000825087291 */ /* 0x000fe4000f8ec0ff */
[----:B------:R-:W-:-:S04]  /*05a0*/  UIADD3 UR12, UPT, UPT, -UR6, 0x100000, URZ ;  /* 0x00100000060c7890 */ /* 0x000fc8000fffe1ff */
[----:B------:R-:W-:Y:S02]  /*05b0*/  USHF.L.U32 UR13, UR12, 0xb, URZ ;  /* 0x0000000b0c0d7899 */ /* 0x000fe400080006ff */
[----:B------:R-:W-:Y:S01]  /*05c0*/  USHF.L.U32 UR12, UR12, 0x1, URZ ;  /* 0x000000010c0c7899 */ /* 0x000fe200080006ff */
[----:B------:R-:W-:Y:S01]  /*05d0*/  ELECT P0, URZ, PT ;  /* 0x0000000000ff782f */ /* 0x000fe20003800000 */
[----:B------:R-:W3:Y:S10]  /*05e0*/  FENCE.VIEW.ASYNC.S ;  /* 0x00000000000073c6 */ /* 0x000ef40000000000 */
[----:B---3--:R3:W4:Y:S01]  /*05f0*/  SYNCS.EXCH.64 URZ, [UR8], UR12 ;  /* 0x0000000c08ff75b2 */ /* 0x0087220008000100 */
[----:B------:R3:W1:Y:S01]  /*0600*/  SYNCS.EXCH.64 URZ, [UR8+0x20], UR12 ;  /* 0x0000200c08ff75b2 */ /* 0x0006620008000100 */
[----:B------:R3:W1:Y:S01]  /*0610*/  SYNCS.EXCH.64 URZ, [UR8+0x8], UR12 ;  /* 0x0000080c08ff75b2 */ /* 0x0006620008000100 */
[----:B------:R3:W1:Y:S01]  /*0620*/  SYNCS.EXCH.64 URZ, [UR8+0x28], UR12 ;  /* 0x0000280c08ff75b2 */ /* 0x0006620008000100 */
[----:B------:R3:W1:Y:S01]  /*0630*/  SYNCS.EXCH.64 URZ, [UR8+0x10], UR12 ;  /* 0x0000100c08ff75b2 */ /* 0x0006620008000100 */
[----:B------:R3:W1:Y:S01]  /*0640*/  SYNCS.EXCH.64 URZ, [UR8+0x30], UR12 ;  /* 0x0000300c08ff75b2 */ /* 0x0006620008000100 */
[----:B------:R3:W1:Y:S01]  /*0650*/  SYNCS.EXCH.64 URZ, [UR8+0x18], UR12 ;  /* 0x0000180c08ff75b2 */ /* 0x0006620008000100 */
[----:B------:R3:W1:Y:S01]  /*0660*/  SYNCS.EXCH.64 URZ, [UR8+0x38], UR12 ;  /* 0x0000380c08ff75b2 */ /* 0x0006620008000100 */
[----:B------:R-:W-:Y:S01]  /*0670*/  NOP ;  /* 0x0000000000007918 */ /* 0x000fe20000000000 */
.L_x_9:
[----:B------:R-:W2:Y:S01]  /*0680*/  SHFL.IDX PT, R0, R106, RZ, 0x1f ;  /* 0x00001fff6a007589 */ /* 0x000ea200000e0000 */
[----:B------:R-:W-:Y:S01]  /*0690*/  NOP ;  /* 0x0000000000007918 */ /* 0x000fe20000000000 */
[----:B--2---:R-:W-:-:S13]  /*06a0*/  ISETP.NE.AND P0, PT, R0, 0x1, PT ;  /* 0x000000010000780c */ /* 0x004fda0003f05270 */
[----:B------:R-:W-:Y:S05]  /*06b0*/  @P0 BRA `(.L_x_10) ;  /* 0x00000000003c0947 */ /* 0x000fea0003800000 */
[----:B------:R-:W-:Y:S01]  /*06c0*/  UMOV UR9, 0x400 ;  /* 0x0000040000097882 */ /* 0x000fe20000000000 */
[----:B---3--:R-:W-:Y:S01]  /*06d0*/  UMOV UR8, 0x20 ;  /* 0x0000002000087882 */ /* 0x008fe20000000000 */
[----:B------:R-:W-:Y:S01]  /*06e0*/  UMOV UR6, 0x80 ;  /* 0x0000008000067882 */ /* 0x000fe20000000000 */
[----:B------:R-:W-:Y:S02]  /*06f0*/  ULEA UR9, UR37, UR9, 0x18 ;  /* 0x0000000925097291 */ /* 0x000fe4000f8ec0ff */
[----:B------:R-:W-:-:S04]  /*0700*/  UIADD3 UR12, UPT, UPT, -UR8, 0x100000, URZ ;  /* 0x00100000080c7890 */ /* 0x000fc8000fffe1ff */
[----:B------:R-:W-:Y:S02]  /*0710*/  USHF.L.U32 UR13, UR12, 0xb, URZ ;  /* 0x0000000b0c0d7899 */ /* 0x000fe400080006ff */
[----:B------:R-:W-:Y:S02]  /*0720*/  USHF.L.U32 UR12, UR12, 0x1, URZ ;  /* 0x000000010c0c7899 */ /* 0x000fe400080006ff */
[----:B------:R-:W-:-:S04]  /*0730*/  UIADD3 UR14, UPT, UPT, -UR6, 0x100000, URZ ;  /* 0x00100000060e7890 */ /* 0x000fc8000fffe1ff */
[----:B------:R-:W-:Y:S02]  /*0740*/  USHF.L.U32 UR15, UR14, 0xb, URZ ;  /* 0x0000000b0e0f7899 */ /* 0x000fe400080006ff */
[----:B------:R-:W-:Y:S01]  /*0750*/  USHF.L.U32 UR14, UR14, 0x1, URZ ;  /* 0x000000010e0e7899 */ /* 0x000fe200080006ff */
[----:B------:R-:W-:Y:S01]  /*0760*/  ELECT P0, URZ, PT ;  /* 0x0000000000ff782f */ /* 0x000fe20003800000 */
[----:B------:R-:W2:Y:S02]  /*0770*/  FENCE.VIEW.ASYNC.S ;  /* 0x00000000000073c6 */ /* 0x000ea40000000000 */
[----:B--2---:R2:W3:Y:S08]  /*0780*/  SYNCS.EXCH.64 URZ, [UR9+0x40], UR12 ;  /* 0x0000400c09ff75b2 */ /* 0x0044f00008000100 */
[----:B------:R2:W1:Y:S01]  /*0790*/  SYNCS.EXCH.64 URZ, [UR9+0x48], UR14 ;  /* 0x0000480e09ff75b2 */ /* 0x0004620008000100 */
[----:B------:R-:W-:Y:S01]  /*07a0*/  NOP ;  /* 0x0000000000007918 */ /* 0x000fe20000000000 */
.L_x_10:
[----:B------:R-:W4:Y:S01]  /*07b0*/  SHFL.IDX PT, R0, R106, RZ, 0x1f ;  /* 0x00001fff6a007589 */ /* 0x000f2200000e0000 */
[----:B------:R-:W-:Y:S01]  /*07c0*/  NOP ;  /* 0x0000000000007918 */ /* 0x000fe20000000000 */
[----:B----4-:R-:W-:-:S13]  /*07d0*/  ISETP.NE.AND P0, PT, R0, 0x3, PT ;  /* 0x000000030000780c */ /* 0x010fda0003f05270 */
[----:B------:R-:W-:Y:S05]  /*07e0*/  @P0 BRA `(.L_x_11) ;  /* 0x00000000002c0947 */ /* 0x000fea0003800000 */
[----:B---3--:R-:W-:Y:S01]  /*07f0*/  UMOV UR8, 0x400 ;  /* 0x0000040000087882 */ /* 0x008fe20000000000 */
[----:B------:R-:W-:Y:S01]  /*0800*/  UMOV UR6, 0x20 ;  /* 0x0000002000067882 */ /* 0x000fe20000000000 */
[----:B------:R-:W-:Y:S02]  /*0810*/  ULEA UR8, UR37, UR8, 0x18 ;  /* 0x0000000825087291 */ /* 0x000fe4000f8ec0ff */
[----:B--2---:R-:W-:-:S04]  /*0820*/  UIADD3 UR12, UPT, UPT, -UR6, 0x100000, URZ ;  /* 0x00100000060c7890 */ /* 0x004fc8000fffe1ff */
[----:B------:R-:W-:Y:S02]  /*0830*/  USHF.L.U32 UR13, UR12, 0xb, URZ ;  /* 0x0000000b0c0d7899 */ /* 0x000fe400080006ff */
[----:B------:R-:W-:Y:S01]  /*0840*/  USHF.L.U32 UR12, UR12, 0x1, URZ ;  /* 0x000000010c0c7899 */ /* 0x000fe200080006ff */
[----:B------:R-:W-:Y:S01]  /*0850*/  ELECT P0, URZ, PT ;  /* 0x0000000000ff782f */ /* 0x000fe20003800000 */
[----:B------:R-:W2:Y:S10]  /*0860*/  FENCE.VIEW.ASYNC.S ;  /* 0x00000000000073c6 */ /* 0x000eb40000000000 */
[----:B--2---:R4:W2:Y:S01]  /*0870*/  SYNCS.EXCH.64 URZ, [UR8+0x50], UR12 ;  /* 0x0000500c08ff75b2 */ /* 0x0048a20008000100 */
[----:B------:R4:W3:Y:S02]  /*0880*/  SYNCS.EXCH.64 URZ, [UR8+0x58], UR12 ;  /* 0x0000580c08ff75b2 */ /* 0x0008e40008000100 */
[----:B----4-:R-:W-:Y:S01]  /*0890*/  NOP ;  /* 0x0000000000007918 */ /* 0x010fe20000000000 */
.L_x_11:
[----:B------:R-:W4:Y:S01]  /*08a0*/  SHFL.IDX PT, R0, R106, RZ, 0x1f ;  /* 0x00001fff6a007589 */ /* 0x000f2200000e0000 */
[----:B------:R-:W-:Y:S01]  /*08b0*/  NOP ;  /* 0x0000000000007918 */ /* 0x000fe20000000000 */
[----:B----4-:R-:W-:-:S13]  /*08c0*/  ISETP.NE.AND P0, PT, R0, 0x4, PT ;  /* 0x000000040000780c */ /* 0x010fda0003f05270 */
[----:B------:R-:W-:Y:S05]  /*08d0*/  @P0 BRA `(.L_x_12) ;  /* 0x0000000000480947 */ /* 0x000fea0003800000 */
[----:B--2---:R-:W-:Y:S01]  /*08e0*/  UMOV UR9, 0x1e0 ;  /* 0x000001e000097882 */ /* 0x004fe20000000000 */
[----:B---3--:R-:W-:Y:S01]  /*08f0*/  UMOV UR8, 0x400 ;  /* 0x0000040000087882 */ /* 0x008fe20000000000 */
[----:B------:R-:W-:Y:S01]  /*0900*/  USEL UR9, UR9, 0x1a0, UP5 ;  /* 0x000001a009097887 */ /* 0x000fe2000a800000 */
        /* <DEDUP_REMOVED lines=10> */
[----:B--2---:R4:W2:Y:S08]  /*09b0*/  SYNCS.EXCH.64 URZ, [UR8+0x60], UR12 ;  /* 0x0000600c08ff75b2 */ /* 0x0048b00008000100 */
[----:B------:R4:W3:Y:S01]  /*09c0*/  SYNCS.EXCH.64 URZ, [UR8+0x70], UR14 ;  /* 0x0000700e08ff75b2 */ /* 0x0008e20008000100 */
[----:B------:R4:W1:Y:S01]  /*09d0*/  SYNCS.EXCH.64 URZ, [UR8+0x68], UR12 ;  /* 0x0000680c08ff75b2 */ /* 0x0008620008000100 */
[----:B------:R4:W1:Y:S02]  /*09e0*/  SYNCS.EXCH.64 URZ, [UR8+0x78], UR14 ;  /* 0x0000780e08ff75b2 */ /* 0x0008640008000100 */
[----:B----4-:R-:W-:Y:S01]  /*09f0*/  NOP ;  /* 0x0000000000007918 */ /* 0x010fe20000000000 */
.L_x_12:
[----:B------:R-:W4:Y:S01]  /*0a00*/  SHFL.IDX PT, R0, R106, RZ, 0x1f ;  /* 0x00001fff6a007589 */ /* 0x000f2200000e0000 */
[----:B------:R-:W-:Y:S01]  /*0a10*/  NOP ;  /* 0x0000000000007918 */ /* 0x000fe20000000000 */
[----:B----4-:R-:W-:-:S13]  /*0a20*/  ISETP.NE.AND P0, PT, R0, 0x5, PT ;  /* 0x000000050000780c */ /* 0x010fda0003f05270 */
[----:B------:R-:W-:Y:S05]  /*0a30*/  @P0 BRA `(.L_x_13) ;  /* 0x0000000000540947 */ /* 0x000fea0003800000 */
[----:B--2---:R-:W-:Y:S01]  /*0a40*/  UMOV UR9, 0x400 ;  /* 0x0000040000097882 */ /* 0x004fe20000000000 */
        /* <DEDUP_REMOVED lines=14> */
[----:B------:R4:W1:Y:S01]  /*0b30*/  SYNCS.EXCH.64 URZ, [UR9+0xa8], UR14 ;  /* 0x0000a80e09ff75b2 */ /* 0x0008620008000100 */
[----:B------:R4:W1:Y:S01]  /*0b40*/  SYNCS.EXCH.64 URZ, [UR9+0x90], UR12 ;  /* 0x0000900c09ff75b2 */ /* 0x0008620008000100 */
[----:B------:R4:W1:Y:S01]  /*0b50*/  SYNCS.EXCH.64 URZ, [UR9+0xb0], UR14 ;  /* 0x0000b00e09ff75b2 */ /* 0x0008620008000100 */
[----:B------:R4:W1:Y:S01]  /*0b60*/  SYNCS.EXCH.64 URZ, [UR9+0x98], UR12 ;  /* 0x0000980c09ff75b2 */ /* 0x0008620008000100 */
[----:B------:R4:W1:Y:S02]  /*0b70*/  SYNCS.EXCH.64 URZ, [UR9+0xb8], UR14 ;  /* 0x0000b80e09ff75b2 */ /* 0x0008640008000100 */
[----:B----4-:R-:W-:Y:S01]  /*0b80*/  NOP ;  /* 0x0000000000007918 */ /* 0x010fe20000000000 */
.L_x_13:
[----:B------:R-:W4:Y:S01]  /*0b90*/  SHFL.IDX PT, R0, R106, RZ, 0x1f ;  /* 0x00001fff6a007589 */ /* 0x000f2200000e0000 */
[----:B------:R-:W-:Y:S01]  /*0ba0*/  ISETP.NE.OR P1, PT, RZ, UR10, !P1 ;  /* 0x0000000aff007c0c */ /* 0x000fe2000cf25670 */
        /* <DEDUP_REMOVED lines=12> */
[----:B------:R4:W3:Y:S01]  /*0c70*/  SYNCS.EXCH.64 URZ, [UR8+0xd0], UR12 ;  /* 0x0000d00c08ff75b2 */ /* 0x0008e20008000100 */
[----:B------:R4:W1:Y:S01]  /*0c80*/  SYNCS.EXCH.64 URZ, [UR8+0xc8], UR12 ;  /* 0x0000c80c08ff75b2 */ /* 0x0008620008000100 */
[----:B------:R4:W1:Y:S02]  /*0c90*/  SYNCS.EXCH.64 URZ, [UR8+0xd8], UR12 ;  /* 0x0000d80c08ff75b2 */ /* 0x0008640008000100 */
[----:B----4-:R-:W-:Y:S01]  /*0ca0*/  NOP ;  /* 0x0000000000007918 */ /* 0x010fe20000000000 */
.L_x_14:
[----:B------:R-:W-:Y:S01]  /*0cb0*/  VOTEU.ALL UP1, P1 ;  /* 0x0000000000ff7886 */ /* 0x000fe20000820000 */
[----:B---3--:R-:W3:Y:S01]  /*0cc0*/  LDCU UR8, c[0x0][0x36c] ;  /* 0x00006d80ff0877ac */ /* 0x008ee20008000800 */
[----:B------:R-:W-:Y:S01]  /*0cd0*/  NOP ;  /* 0x0000000000007918 */ /* 0x000fe20000000000 */
[----:B------:R-:W-:Y:S01]  /*0ce0*/  LOP3.LUT R10, R103, 0x1f, RZ, 0xc0, !PT ;  /* 0x0000001f670a7812 */ /* 0x000fe200078ec0ff */
[----:B--2---:R-:W-:Y:S01]  /*0cf0*/  UMOV UR12, 0x20 ;  /* 0x00000020000c7882 */ /* 0x004fe20000000000 */
[----:B------:R-:W-:Y:S01]  /*0d00*/  @!UP1 UMOV UR6, 0x400 ;  /* 0x0000040000069882 */ /* 0x000fe20000000000 */
[----:B------:R-:W-:-:S04]  /*0d10*/  @!UP1 UIADD3 UR12, UPT, UPT, -UR12, 0x100000, URZ ;  /* 0x001000000c0c9890 */ /* 0x000fc8000fffe1ff */
[----:B------:R-:W-:Y:S02]  /*0d20*/  @!UP1 USHF.L.U32 UR13, UR12, 0xb, URZ ;  /* 0x0000000b0c0d9899 */ /* 0x000fe400080006ff */
[----:B------:R-:W-:Y:S02]  /*0d30*/  @!UP1 USHF.L.U32 UR12, UR12, 0x1, URZ ;  /* 0x000000010c0c9899 */ /* 0x000fe400080006ff */
[----:B------:R-:W-:Y:S01]  /*0d40*/  @!UP1 ULEA UR6, UR37, UR6, 0x18 ;  /* 0x0000000625069291 */ /* 0x000fe2000f8ec0ff */
[----:B------:R-:W-:Y:S01]  /*0d50*/  VOTEU.ALL UP1, P1 ;  /* 0x0000000000ff7886 */ /* 0x000fe20000820000 */
[----:B------:R-:W-:Y:S01]  /*0d60*/  UISETP.NE.AND UP4, UPT, UR10, URZ, UPT ;  /* 0x000000ff0a00728c */ /* 0x000fe2000bf85270 */
[----:B------:R-:W2:Y:S09]  /*0d70*/  FENCE.VIEW.ASYNC.S ;  /* 0x00000000000073c6 */ /* 0x000eb20000000000 */
[----:B--2---:R2:W4:Y:S01]  /*0d80*/  @!UP1 SYNCS.EXCH.64 URZ, [UR6+0xe0], UR12 ;  /* 0x0000e00c06ff95b2 */ /* 0x0045220008000100 */
[----:B---3--:R-:W-:-:S09]  /*0d90*/  UISETP.EQ.U32.AND UP1, UPT, UR8, 0x1, UPT ;  /* 0x000000010800788c */ /* 0x008fd2000bf22070 */
[----:B------:R-:W-:Y:S05]  /*0da0*/  BRA.U !UP1, `(.L_x_15) ;  /* 0x0000000109087547 */ /* 0x000fea000b800000 */
[----:B-1--4-:R-:W-:Y:S01]  /*0db0*/  UCGABAR_ARV ;  /* 0x00000000000079c7 */ /* 0x012fe20008000000 */
[----:B------:R-:W-:Y:S05]  /*0dc0*/  BRA `(.L_x_16) ;  /* 0x0000000000047947 */ /* 0x000fea0003800000 */
.L_x_15:
[----:B-1--4-:R-:W-:Y:S01]  /*0dd0*/  NOP ;  /* 0x0000000000007918 */ /* 0x012fe20000000000 */
.L_x_16:
[----:B------:R-:W1:Y:S01]  /*0de0*/  S2R R94, SR_CTAID.Y ;  /* 0x00000000005e7919 */ /* 0x000e620000002600 */
[----:B------:R-:W-:-:S05]  /*0df0*/  CS2R.32 R93, SR_CgaSize ;  /* 0x00000000005d7805 */ /* 0x000fca0000008a00 */
[----:B------:R-:W-:-:S05]  /*0e00*/  IMAD R93, R93, -0xa0, RZ ;  /* 0xffffff605d5d7824 */ /* 0x000fca00078e02ff */
[----:B--2---:R-:W-:-:S14]  /*0e10*/  R2UR UR6, R93 ;  /* 0x000000005d0672ca */ /* 0x004fdc00000e0000 */
[----:B------:R-:W2:Y:S01]  /*0e20*/  LDCU UR6, c[0x0][UR6+0x2b4] ;  /* 0x00005680060677ac */ /* 0x000ea20008000800 */
[----:B------:R-:W-:-:S05]  /*0e30*/  CS2R.32 R0, SR_CgaSize ;  /* 0x0000000000007805 */ /* 0x000fca0000008a00 */
[----:B------:R-:W-:-:S06]  /*0e40*/  IMAD R0, R0, -0xa0, RZ ;  /* 0xffffff6000007824 */ /* 0x000fcc00078e02ff */
[----:B------:R-:W3:Y:S01]  /*0e50*/  LDC R0, c[0x0][R0+0x2a4] ;  /* 0x0000a90000007b82 */ /* 0x000ee20000000800 */
[----:B------:R-:W-:Y:S01]  /*0e60*/  PRMT R8, RZ, 0x7610, R8 ;  /* 0x00007610ff087816 */ /* 0x000fe20000000008 */
[----:B------:R-:W4:Y:S01]  /*0e70*/  S2R R11, SR_CTAID.X ;  /* 0x00000000000b7919 */ /* 0x000f220000002500 */
[----:B------:R-:W-:-:S05]  /*0e80*/  CS2R.32 R93, SR_CgaSize ;  /* 0x00000000005d7805 */ /* 0x000fca0000008a00 */
[----:B------:R-:W-:-:S05]  /*0e90*/  IMAD R93, R93, -0xa0, RZ ;  /* 0xffffff605d5d7824 */ /* 0x000fca00078e02ff */
[----:B------:R-:W-:-:S14]  /*0ea0*/  R2UR UR8, R93 ;  /* 0x000000005d0872ca */ /* 0x000fdc00000e0000 */
[----:B------:R-:W3:Y:S01]  /*0eb0*/  LDCU UR8, c[0x0][UR8+0x2b0] ;  /* 0x00005600080877ac */ /* 0x000ee20008000800 */
[----:B------:R-:W-:Y:S01]  /*0ec0*/  UISETP.NE.AND UP2, UPT, UR10, 0x2, UPT ;  /* 0x000000020a00788c */ /* 0x000fe2000bf45270 */
[----:B------:R-:W2:Y:S01]  /*0ed0*/  LDC R9, c[0x0][0xb24] ;  /* 0x0002c900ff097b82 */ /* 0x000ea20000000800 */
[----:B------:R-:W-:-:S05]  /*0ee0*/  CS2R.32 R2, SR_CgaSize ;  /* 0x0000000000027805 */ /* 0x000fca0000008a00 */
[----:B------:R-:W-:-:S06]  /*0ef0*/  IMAD R2, R2, -0xa0, RZ ;  /* 0xffffff6002027824 */ /* 0x000fcc00078e02ff */
[----:B------:R-:W3:Y:S08]  /*0f00*/  LDC R2, c[0x0][R2+0x2a0] ;  /* 0x0000a80002027b82 */ /* 0x000ef00000000800 */
[----:B------:R-:W3:Y:S01]  /*0f10*/  LDC R40, c[0x0][0xb24] ;  /* 0x0002c900ff287b82 */ /* 0x000ee20000000800 */
[----:B-1----:R-:W-:-:S07]  /*0f20*/  I2FP.F32.U32 R3, R94 ;  /* 0x0000005e00037245 */ /* 0x002fce0000201000 */
[----:B------:R-:W1:Y:S01]  /*0f30*/  S2UR UR36, SR_CTAID.Z ;  /* 0x00000000002479c3 */ /* 0x000e620000002700 */
[----:B--2---:R-:W-:Y:S01]  /*0f40*/  ISETP.GE.AND P0, PT, R9, 0x1, PT ;  /* 0x000000010900780c */ /* 0x004fe20003f06270 */
[----:B----4-:R-:W-:Y:S01]  /*0f50*/  IMAD.MOV.U32 R93, RZ, RZ, R11 ;  /* 0x000000ffff5d7224 */ /* 0x010fe200078e000b */
[----:B------:R-:W-:Y:S01]  /*0f60*/  I2FP.F32.U32 R4, R11 ;  /* 0x0000000b00047245 */ /* 0x000fe20000201000 */
[----:B------:R-:W-:Y:S01]  /*0f70*/  FMUL R3, R3, UR6 ;  /* 0x0000000603037c20 */ /* 0x000fe20008400000 */
[----:B------:R-:W2:Y:S03]  /*0f80*/  LDCU UR6, c[0x0][0xb30] ;  /* 0x00016600ff0677ac */ /* 0x000ea60008000800 */
[----:B---3--:R-:W-:Y:S01]  /*0f90*/  FMUL R4, R4, UR8 ;  /* 0x0000000804047c20 */ /* 0x008fe20008400000 */
[----:B------:R-:W3:Y:S08]  /*0fa0*/  F2I.U32.TRUNC.NTZ R81, R3 ;  /* 0x0000000300517305 */ /* 0x000ef0000020f000 */
[----:B------:R-:W4:Y:S01]  /*0fb0*/  F2I.U32.TRUNC.NTZ R92, R4 ;  /* 0x00000004005c7305 */ /* 0x000f22000020f000 */
[----:B--2---:R-:W-:Y:S01]  /*0fc0*/  UISETP.NE.AND UP3, UPT, UR6, 0x1, UPT ;  /* 0x000000010600788c */ /* 0x004fe2000bf65270 */
[----:B---3--:R-:W-:-:S05]  /*0fd0*/  IADD3 R81, PT, PT, -R81, RZ, RZ ;  /* 0x000000ff51517210 */ /* 0x008fca0007ffe1ff */
[----:B------:R-:W-:Y:S01]  /*0fe0*/  IMAD R81, R0, R81, R94 ;  /* 0x0000005100517224 */ /* 0x000fe200078e025e */
[----:B------:R-:W-:Y:S01]  /*0ff0*/  PRMT R0, RZ, 0x7610, R0 ;  /* 0x00007610ff007816 */ /* 0x000fe20000000000 */
[----:B----4-:R-:W-:-:S04]  /*1000*/  IMAD.MOV R92, RZ, RZ, -R92 ;  /* 0x000000ffff5c7224 */ /* 0x010fc800078e0a5c */
[----:B------:R-:W-:Y:S01]  /*1010*/  IMAD R92, R2, R92, R11 ;  /* 0x0000005c025c7224 */ /* 0x000fe200078e020b */
[----:B-1----:R-:W-:Y:S06]  /*1020*/  BRA.U UP4, `(.L_x_17) ;  /* 0x0000000104247547 */ /* 0x002fec000b800000 */
[----:B------:R-:W-:Y:S01]  /*1030*/  ISETP.NE.AND P1, PT, R81, RZ, PT ;  /* 0x000000ff5100720c */ /* 0x000fe20003f25270 */
[----:B------:R-:W-:Y:S01]  /*1040*/  IMAD.MOV.U32 R0, RZ, RZ, 0x3 ;  /* 0x00000003ff007424 */ /* 0x000fe200078e00ff */
[C---:B------:R-:W-:Y:S02]  /*1050*/  LOP3.LUT R3, R92.reuse, 0xfffffffe, RZ, 0xc0, !PT ;  /* 0xfffffffe5c037812 */ /* 0x040fe400078ec0ff */
[----:B------:R-:W-:Y:S02]  /*1060*/  ISETP.LT.U32.OR P1, PT, R92, 0x2, !P1 ;  /* 0x000000025c00780c */ /* 0x000fe40004f21470 */
[----:B------:R-:W-:Y:S02]  /*1070*/  SHF.L.U32 R0, R0, R3, RZ ;  /* 0x0000000300007219 */ /* 0x000fe400000006ff */
[----:B------:R-:W-:Y:S02]  /*1080*/  SEL R5, RZ, 0x1, !P1 ;  /* 0x00000001ff057807 */ /* 0x000fe40004800000 */
[----:B------:R-:W-:-:S05]  /*1090*/  SEL R2, RZ, 0x2, !P1 ;  /* 0x00000002ff027807 */ /* 0x000fca0004800000 */
[----:B------:R-:W-:-:S05]  /*10a0*/  IMAD.IADD R2, R5, 0x1, R2 ;  /* 0x0000000105027824 */ /* 0x000fca00078e0202 */
[----:B------:R-:W-:Y:S02]  /*10b0*/  PRMT R8, R2, 0x7610, R8 ;  /* 0x0000761002087816 */ /* 0x000fe40000000008 */
.L_x_17:
[----:B------:R-:W-:Y:S05]  /*10c0*/  @!P0 BRA `(.L_x_18) ;  /* 0x0000000000b88947 */ /* 0x000fea0003800000 */
[----:B------:R-:W1:Y:S01]  /*10d0*/  LDC.64 R4, c[0x0][0xb18] ;  /* 0x0002c600ff047b82 */ /* 0x000e620000000a00 */
[----:B------:R-:W-:-:S07]  /*10e0*/  ISETP.NE.AND P0, PT, R9, 0x1, PT ;  /* 0x000000010900780c */ /* 0x000fce0003f05270 */
[----:B------:R-:W2:Y:S08]  /*10f0*/  LDC R14, c[0x0][0xb0c] ;  /* 0x0002c300ff0e7b82 */ /* 0x000eb00000000800 */
[----:B------:R-:W3:Y:S08]  /*1100*/  LDC R13, c[0x0][0x370] ;  /* 0x0000dc00ff0d7b82 */ /* 0x000ef00000000800 */
[----:B------:R-:W4:Y:S01]  /*1110*/  LDC R16, c[0x0][0x374] ;  /* 0x0000dd00ff107b82 */ /* 0x000f220000000800 */
[----:B-1----:R-:W-:-:S07]  /*1120*/  ISETP.NE.AND P1, PT, R4, 0x1, PT ;  /* 0x000000010400780c */ /* 0x002fce0003f25270 */
[----:B------:R-:W3:Y:S01]  /*1130*/  LDC.64 R6, c[0x0][0xb10] ;  /* 0x0002c400ff067b82 */ /* 0x000ee20000000a00 */
[----:B--2---:R-:W-:-:S07]  /*1140*/  ISETP.NE.AND P2, PT, R14, 0x1, PT ;  /* 0x000000010e00780c */ /* 0x004fce0003f45270 */
[----:B------:R-:W1:Y:S08]  /*1150*/  LDC R12, c[0x0][0xb20] ;  /* 0x0002c800ff0c7b82 */ /* 0x000e700000000800 */
[----:B------:R-:W2:Y:S01]  /*1160*/  LDC.64 R2, c[0x0][0xb28] ;  /* 0x0002ca00ff027b82 */ /* 0x000ea20000000a00 */
[----:B----4-:R-:W-:-:S04]  /*1170*/  IMAD.HI.U32 R15, R16, R5, RZ ;  /* 0x00000005100f7227 */ /* 0x010fc800078e00ff */
[----:B------:R-:W-:-:S04]  /*1180*/  IMAD.HI.U32 R5, R94, R5, RZ ;  /* 0x000000055e057227 */ /* 0x000fc800078e00ff */
[----:B---3--:R-:W-:-:S04]  /*1190*/  IMAD.HI.U32 R18, R13, R6, RZ ;  /* 0x000000060d127227 */ /* 0x008fc800078e00ff */
[C---:B------:R-:W-:Y:S01]  /*11a0*/  IMAD.HI.U32 R20, R11.reuse, R6, RZ ;  /* 0x000000060b147227 */ /* 0x040fe200078e00ff */
[-C--:B------:R-:W-:Y:S02]  /*11b0*/  @P2 SHF.R.U32.HI R13, RZ, R7.reuse, R18 ;  /* 0x00000007ff0d2219 */ /* 0x080fe40000011612 */
[-C--:B-1----:R-:W-:Y:S02]  /*11c0*/  @P1 SHF.R.U32.HI R16, RZ, R12.reuse, R15 ;  /* 0x0000000cff101219 */ /* 0x082fe4000001160f */
[----:B------:R-:W-:Y:S02]  /*11d0*/  SHF.R.U32.HI R5, RZ, R12, R5 ;  /* 0x0000000cff057219 */ /* 0x000fe40000011605 */
[----:B------:R-:W-:Y:S02]  /*11e0*/  SHF.R.U32.HI R20, RZ, R7, R20 ;  /* 0x00000007ff147219 */ /* 0x000fe40000011614 */
[----:B------:R-:W-:Y:S01]  /*11f0*/  SEL R5, R94, R5, !P1 ;  /* 0x000000055e057207 */ /* 0x000fe20004800000 */
[----:B--2---:R-:W-:Y:S01]  /*1200*/  IMAD.HI.U32 R18, R16, R2, RZ ;  /* 0x0000000210127227 */ /* 0x004fe200078e00ff */
[----:B------:R-:W-:-:S02]  /*1210*/  SEL R93, R11, R20, !P2 ;  /* 0x000000140b5d7207 */ /* 0x000fc40005000000 */
[----:B------:R-:W-:Y:S01]  /*1220*/  IADD3 R7, PT, PT, -R5, RZ, RZ ;  /* 0x000000ff05077210 */ /* 0x000fe20007ffe1ff */
[----:B------:R-:W-:Y:S01]  /*1230*/  IMAD.HI.U32 R6, R13, R2, RZ ;  /* 0x000000020d067227 */ /* 0x000fe200078e00ff */
[----:B------:R-:W-:-:S03]  /*1240*/  @P0 SHF.R.U32.HI R16, RZ, R3, R18 ;  /* 0x00000003ff100219 */ /* 0x000fc60000011612 */
[----:B------:R-:W-:Y:S01]  /*1250*/  IMAD R7, R4, R7, R94 ;  /* 0x0000000704077224 */ /* 0x000fe200078e025e */
[----:B------:R-:W-:Y:S01]  /*1260*/  @P0 SHF.R.U32.HI R13, RZ, R3, R6 ;  /* 0x00000003ff0d0219 */ /* 0x000fe20000011606 */
[----:B------:R-:W-:-:S04]  /*1270*/  IMAD R16, R16, R9, RZ ;  /* 0x0000000910107224 */ /* 0x000fc800078e02ff */
[----:B------:R-:W-:Y:S01]  /*1280*/  IMAD R6, R13, R9, RZ ;  /* 0x000000090d067224 */ /* 0x000fe200078e02ff */
[----:B------:R-:W-:-:S04]  /*1290*/  ISETP.GE.AND P1, PT, R5, R16, PT ;  /* 0x000000100500720c */ /* 0x000fc80003f26270 */
[----:B------:R-:W-:Y:S01]  /*12a0*/  ISETP.GE.OR P1, PT, R93, R6, P1 ;  /* 0x000000065d00720c */ /* 0x000fe20000f26670 */
[----:B------:R-:W-:-:S05]  /*12b0*/  IMAD.HI.U32 R6, R5, R2, RZ ;  /* 0x0000000205067227 */ /* 0x000fca00078e00ff */
[----:B------:R-:W-:-:S04]  /*12c0*/  SHF.R.U32.HI R6, RZ, R3, R6 ;  /* 0x00000003ff067219 */ /* 0x000fc80000011606 */
[----:B------:R-:W-:-:S03]  /*12d0*/  SEL R6, R5, R6, !P0 ;  /* 0x0000000605067207 */ /* 0x000fc60004000000 */
[----:B------:R-:W-:Y:S01]  /*12e0*/  @!P1 IMAD.HI.U32 R12, R93, R2, RZ ;  /* 0x000000025d0c9227 */ /* 0x000fe200078e00ff */
[----:B------:R-:W-:-:S04]  /*12f0*/  IADD3 R2, PT, PT, -R6, RZ, RZ ;  /* 0x000000ff06027210 */ /* 0x000fc80007ffe1ff */
[----:B------:R-:W-:Y:S01]  /*1300*/  @!P1 SHF.R.U32.HI R12, RZ, R3, R12 ;  /* 0x00000003ff0c9219 */ /* 0x000fe2000001160c */
[----:B------:R-:W-:-:S03]  /*1310*/  IMAD R2, R9, R2, R5 ;  /* 0x0000000209027224 */ /* 0x000fc600078e0205 */
[----:B------:R-:W-:-:S05]  /*1320*/  @!P1 SEL R3, R93, R12, !P0 ;  /* 0x0000000c5d039207 */ /* 0x000fca0004000000 */
[--C-:B------:R-:W-:Y:S02]  /*1330*/  @!P1 IMAD.IADD R6, R6, 0x1, -R3.reuse ;  /* 0x0000000106069824 */ /* 0x100fe400078e0a03 */
[----:B------:R-:W-:Y:S01]  /*1340*/  @!P1 IMAD R3, R2, R13, R3 ;  /* 0x0000000d02039224 */ /* 0x000fe200078e0203 */
[----:B------:R-:W-:Y:S01]  /*1350*/  IADD3 R2, PT, PT, -R93, RZ, RZ ;  /* 0x000000ff5d027210 */ /* 0x000fe20007ffe1ff */
[----:B------:R-:W-:Y:S02]  /*1360*/  @!P1 IMAD R5, R6, R9, R93 ;  /* 0x0000000906059224 */ /* 0x000fe400078e025d */
[----:B------:R-:W-:Y:S02]  /*1370*/  @!P1 IMAD.MOV.U32 R93, RZ, RZ, R3 ;  /* 0x000000ffff5d9224 */ /* 0x000fe400078e0003 */
[----:B------:R-:W-:Y:S02]  /*1380*/  IMAD R2, R14, R2, R11 ;  /* 0x000000020e027224 */ /* 0x000fe400078e020b */
[----:B------:R-:W-:-:S02]  /*1390*/  IMAD R94, R5, R4, R7 ;  /* 0x00000004055e7224 */ /* 0x000fc400078e0207 */
[----:B------:R-:W-:Y:S02]  /*13a0*/  IMAD R93, R93, R14, R2 ;  /* 0x0000000e5d5d7224 */ /* 0x000fe400078e0202 */
.L_x_18:
[----:B------:R-:W-:Y:S05]  /*13b0*/  BRA.U UP3, `(.L_x_19) ;  /* 0x0000000103407547 */ /* 0x000fea000b800000 */
[----:B------:R-:W1:Y:S08]  /*13c0*/  LDC.64 R4, c[0x0][0xb10] ;  /* 0x0002c400ff047b82 */ /* 0x000e700000000a00 */
[----:B------:R-:W2:Y:S08]  /*13d0*/  LDC.64 R2, c[0x0][0xb18] ;  /* 0x0002c600ff027b82 */ /* 0x000eb00000000a00 */
[----:B------:R-:W3:Y:S08]  /*13e0*/  LDC R6, c[0x0][0xb20] ;  /* 0x0002c800ff067b82 */ /* 0x000ef00000000800 */
[----:B------:R-:W4:Y:S01]  /*13f0*/  LDC R12, c[0x0][0xb0c] ;  /* 0x0002c300ff0c7b82 */ /* 0x000f220000000800 */
[----:B-1----:R-:W-:-:S05]  /*1400*/  IMAD.HI.U32 R4, R93, R4, RZ ;  /* 0x000000045d047227 */ /* 0x002fca00078e00ff */
[----:B------:R-:W-:Y:S01]  /*1410*/  SHF.R.U32.HI R4, RZ, R5, R4 ;  /* 0x00000005ff047219 */ /* 0x000fe20000011604 */
[----:B--2---:R-:W-:Y:S01]  /*1420*/  IMAD.HI.U32 R3, R94, R3, RZ ;  /* 0x000000035e037227 */ /* 0x004fe200078e00ff */
[----:B------:R-:W-:-:S04]  /*1430*/  ISETP.NE.AND P0, PT, R2, 0x1, PT ;  /* 0x000000010200780c */ /* 0x000fc80003f05270 */
[----:B---3--:R-:W-:-:S04]  /*1440*/  SHF.R.U32.HI R3, RZ, R6, R3 ;  /* 0x00000006ff037219 */ /* 0x008fc80000011603 */
[----:B------:R-:W-:Y:S02]  /*1450*/  SEL R3, R94, R3, !P0 ;  /* 0x000000035e037207 */ /* 0x000fe40004000000 */
[----:B----4-:R-:W-:-:S04]  /*1460*/  ISETP.NE.AND P1, PT, R12, 0x1, PT ;  /* 0x000000010c00780c */ /* 0x010fc80003f25270 */
[----:B------:R-:W-:-:S05]  /*1470*/  SEL R6, R93, R4, !P1 ;  /* 0x000000045d067207 */ /* 0x000fca0004800000 */
[----:B------:R-:W-:Y:S02]  /*1480*/  IMAD.IADD R4, R3, 0x1, -R6 ;  /* 0x0000000103047824 */ /* 0x000fe400078e0a06 */
[----:B------:R-:W-:Y:S02]  /*1490*/  IMAD.IADD R3, R6, 0x1, -R3 ;  /* 0x0000000106037824 */ /* 0x000fe400078e0a03 */
[----:B------:R-:W-:Y:S02]  /*14a0*/  IMAD R93, R4, R12, R93 ;  /* 0x0000000c045d7224 */ /* 0x000fe400078e025d */
[----:B------:R-:W-:Y:S02]  /*14b0*/  IMAD R94, R3, R2, R94 ;  /* 0x00000002035e7224 */ /* 0x000fe400078e025e */
.L_x_19:
[----:B------:R-:W-:Y:S05]  /*14c0*/  BRA.U !UP1, `(.L_x_20) ;  /* 0x00000001090c7547 */ /* 0x000fea000b800000 */
[----:B------:R-:W-:Y:S01]  /*14d0*/  UCGABAR_WAIT ;  /* 0x0000000000007dc7 */ /* 0x000fe20008000000 */
[----:B------:R-:W-:Y:S01]  /*14e0*/  CCTL.IVALL ;  /* 0x00000000ff00798f */ /* 0x000fe20002000000 */
[----:B------:R-:W-:Y:S05]  /*14f0*/  BRA `(.L_x_21) ;  /* 0x0000000000047947 */ /* 0x000fea0003800000 */
.L_x_20:
[----:B------:R-:W-:Y:S06]  /*1500*/  BAR.SYNC.DEFER_BLOCKING 0x0 ;  /* 0x0000000000007b1d */ /* 0x000fec0000010000 */
.L_x_21:
[----:B------:R-:W-:Y:S05]  /*1510*/  BRA.U UP2, `(.L_x_22) ;  /* 0x0000001102b47547 */ /* 0x000fea000b800000 */
[----:B------:R-:W1:Y:S01]  /*1520*/  LDCU UR15, c[0x0][0x38c] ;  /* 0x00007180ff0f77ac */ /* 0x000e620008000800 */
[----:B------:R-:W2:Y:S01]  /*1530*/  LDC R9, c[0x0][0x370] ;  /* 0x0000dc00ff097b82 */ /* 0x000ea20000000800 */
[C---:B------:R-:W-:Y:S01]  /*1540*/  IMAD.SHL.U32 R17, R11.reuse, 0x20, RZ ;  /* 0x000000200b117824 */ /* 0x040fe200078e00ff */
[----:B------:R-:W-:Y:S01]  /*1550*/  PLOP3.LUT P1, PT, PT, PT, UP5, 0x80, 0x8 ;  /* 0x000000000008781c */ /* 0x000fe20003f2f058 */
[----:B------:R-:W-:Y:S01]  /*1560*/  UISETP.NE.AND UP1, UPT, UR10, URZ, UPT ;  /* 0x000000ff0a00728c */ /* 0x000fe2000bf25270 */
[----:B------:R-:W-:Y:S01]  /*1570*/  ISETP.NE.AND P4, PT, R10, RZ, P5 ;  /* 0x000000ff0a00720c */ /* 0x000fe20002f85270 */
[----:B------:R-:W-:Y:S01]  /*1580*/  IMAD.SHL.U32 R16, R11, 0x40, RZ ;  /* 0x000000400b107824 */ /* 0x000fe200078e00ff */
[----:B------:R-:W-:Y:S01]  /*1590*/  PLOP3.LUT P1, PT, P1, PT, PT, 0x8, 0x80 ;  /* 0x000000000080781c */ /* 0x000fe20000f2e170 */
[----:B------:R-:W-:Y:S01]  /*15a0*/  IMAD.MOV.U32 R15, RZ, RZ, 0x1 ;  /* 0x00000001ff0f7424 */ /* 0x000fe200078e00ff */
[----:B------:R-:W3:Y:S01]  /*15b0*/  LDC R0, c[0x0][0x374] ;  /* 0x0000dd00ff007b82 */ /* 0x000ee20000000800 */
[----:B------:R-:W-:Y:S01]  /*15c0*/  IMAD.MOV.U32 R14, RZ, RZ, RZ ;  /* 0x000000ffff0e7224 */ /* 0x000fe200078e00ff */
[----:B------:R-:W-:Y:S01]  /*15d0*/  CS2R R12, SRZ ;  /* 0x00000000000c7805 */ /* 0x000fe2000001ff00 */
[----:B------:R-:W-:Y:S01]  /*15e0*/  IMAD.MOV.U32 R10, RZ, RZ, 0x1 ;  /* 0x00000001ff0a7424 */ /* 0x000fe200078e00ff */
[----:B------:R-:W-:Y:S01]  /*15f0*/  LOP3.LUT R17, R17, 0x20, RZ, 0xc0, !PT ;  /* 0x0000002011117812 */ /* 0x000fe200078ec0ff */
[----:B------:R-:W4:Y:S01]  /*1600*/  LDCU.64 UR24, c[0x0][0x348] ;  /* 0x00006900ff1877ac */ /* 0x000f220008000a00 */
[----:B-1----:R-:W-:-:S02]  /*1610*/  UIADD3 UR4, UPT, UPT, UR15, 0x3f, URZ ;  /* 0x0000003f0f047890 */ /* 0x002fc4000fffe0ff */
[----:B------:R-:W-:Y:S02]  /*1620*/  USEL UR7, UR7, 0x2, UP1 ;  /* 0x0000000207077887 */ /* 0x000fe40008800000 */
[----:B------:R-:W-:Y:S01]  /*1630*/  USHF.R.S32.HI UR22, URZ, 0x1f, UR4 ;  /* 0x0000001fff167899 */ /* 0x000fe20008011404 */
[----:B------:R-:W-:-:S03]  /*1640*/  UMOV UR13, URZ ;  /* 0x000000ff000d7c82 */ /* 0x000fc60008000000 */
[----:B------:R-:W-:Y:S02]  /*1650*/  ULEA.HI UR22, UR22, UR4, URZ, 0x6 ;  /* 0x0000000416167291 */ /* 0x000fe4000f8f30ff */
[----:B------:R-:W-:Y:S02]  /*1660*/  UIADD3 UR4, UPT, UPT, UR15, -0x1, URZ ;  /* 0xffffffff0f047890 */ /* 0x000fe4000fffe0ff */
[----:B------:R-:W-:Y:S02]  /*1670*/  USHF.R.S32.HI UR22, URZ, 0x6, UR22 ;  /* 0x00000006ff167899 */ /* 0x000fe40008011416 */
[----:B------:R-:W-:Y:S02]  /*1680*/  UISETP.GE.U32.AND UP2, UPT, UR4, -0x7f, UPT ;  /* 0xffffff810400788c */ /* 0x000fe4000bf46070 */
[----:B------:R-:W-:Y:S02]  /*1690*/  UISETP.LT.U32.AND UP0, UPT, UR22, 0x4, UPT ;  /* 0x000000041600788c */ /* 0x000fe4000bf01070 */
[----:B------:R-:W-:-:S02]  /*16a0*/  UIADD3 UR15, UPT, UPT, UR15, 0x7e, URZ ;  /* 0x0000007e0f0f7890 */ /* 0x000fc4000fffe0ff */
[----:B------:R-:W-:-:S04]  /*16b0*/  USEL UR21, UR22, 0x4, UP0 ;  /* 0x0000000416157887 */ /* 0x000fc80008000000 */
[----:B------:R-:W-:Y:S02]  /*16c0*/  UIADD3 UR6, UPT, UPT, UR21, -0x1, URZ ;  /* 0xffffffff15067890 */ /* 0x000fe4000fffe0ff */
[----:B------:R-:W-:Y:S02]  /*16d0*/  @UP2 UIADD3 UR6, UPT, UPT, UR21, URZ, URZ ;  /* 0x000000ff15062290 */ /* 0x000fe4000fffe0ff */
[----:B------:R-:W-:Y:S02]  /*16e0*/  UIADD3 UR14, UPT, UPT, UR22, -UR21, URZ ;  /* 0x80000015160e7290 */ /* 0x000fe4000fffe0ff */
[----:B------:R-:W-:Y:S02]  /*16f0*/  UIADD3 UR5, UPT, UPT, UR6, 0x1, URZ ;  /* 0x0000000106057890 */ /* 0x000fe4000fffe0ff */
[----:B--2-4-:R-:W-:-:S12]  /*1700*/  UIADD3 UR6, UPT, UPT, -UR6, URZ, URZ ;  /* 0x000000ff06067290 */ /* 0x014fd8000fffe1ff */
.L_x_42:
[----:B------:R-:W-:Y:S01]  /*1710*/  UISETP.NE.AND UP0, UPT, UR37, URZ, UPT ;  /* 0x000000ff2500728c */ /* 0x000fe2000bf05270 */
[----:B------:R-:W1:Y:S08]  /*1720*/  S2UR UR37, SR_CgaCtaId ;  /* 0x00000000002579c3 */ /* 0x000e700000008800 */
[----:B------:R-:W-:Y:S05]  /*1730*/  BRA.U UP0, `(.L_x_23) ;  /* 0x0000000100347547 */ /* 0x000fea000b800000 */
[----:B------:R-:W2:Y:S01]  /*1740*/  S2R R2, SR_CgaCtaId ;  /* 0x0000000000027919 */ /* 0x000ea20000008800 */
[----:B------:R-:W-:-:S04]  /*1750*/  MOV R3, 0x400 ;  /* 0x0000040000037802 */ /* 0x000fc80000000f00 */
[----:B--2---:R-:W-:Y:S02]  /*1760*/  LEA R3, R2, R3, 0x18 ;  /* 0x0000000302037211 */ /* 0x004fe400078ec0ff */
[----:B------:R-:W-:-:S03]  /*1770*/  SHF.L.U32 R2, R10, 0x1f, RZ ;  /* 0x0000001f0a027819 */ /* 0x000fc600000006ff */
[----:B------:R-:W-:-:S04]  /*1780*/  IMAD R3, R12, 0x8, R3 ;  /* 0x000000080c037824 */ /* 0x000fc800078e0203 */
[----:B------:R-:W2:Y:S02]  /*1790*/  SYNCS.PHASECHK.TRANS64.TRYWAIT P0, [R3+URZ+0xd0], R2 ;  /* 0x0000d002030075a7 */ /* 0x000ea400080011ff */
[----:B--2---:R-:W-:Y:S05]  /*17a0*/  @!P0 BRA `(.L_x_24) ;  /* 0x0000004c00fc8947 */ /* 0x004fea0003800000 */
.L_x_113:
[----:B------:R-:W-:Y:S01]  /*17b0*/  VIADD R12, R12, 0x1 ;  /* 0x000000010c0c7836 */ /* 0x000fe20000000000 */
[----:B------:R2:W-:Y:S04]  /*17c0*/  SYNCS.ARRIVE.TRANS64.A1T0 RZ, [R3+URZ+0xc0], RZ ;  /* 0x0000c0ff03ff79a7 */ /* 0x0005e800081000ff */
[----:B------:R-:W-:-:S04]  /*17d0*/  ISETP.NE.AND P0, PT, R12, 0x2, PT ;  /* 0x000000020c00780c */ /* 0x000fc80003f05270 */
[----:B------:R-:W-:Y:S02]  /*17e0*/  SEL R12, R12, RZ, P0 ;  /* 0x000000ff0c0c7207 */ /* 0x000fe40000000000 */
[----:B--2---:R-:W-:-:S04]  /*17f0*/  SEL R3, RZ, 0x1, P0 ;  /* 0x00000001ff037807 */ /* 0x004fc80000000000 */
[----:B------:R-:W-:-:S07]  /*1800*/  LOP3.LUT R10, R10, R3, RZ, 0x3c, !PT ;  /* 0x000000030a0a7212 */ /* 0x000fce00078e3cff */
.L_x_23:
[----:B------:R-:W-:Y:S01]  /*1810*/  UMOV UR4, 0x400 ;  /* 0x0000040000047882 */ /* 0x000fe20000000000 */
[----:B------:R-:W-:Y:S01]  /*1820*/  LEA.HI R3, R93, R93, RZ, 0x1 ;  /* 0x0000005d5d037211 */ /* 0x000fe200078f08ff */
[----:B-1----:R-:W-:Y:S01]  /*1830*/  ULEA UR4, UR37, UR4, 0x18 ;  /* 0x0000000425047291 */ /* 0x002fe2000f8ec0ff */
[----:B------:R-:W-:Y:S01]  /*1840*/  SHF.L.U32 R2, R15, 0x1f, RZ ;  /* 0x0000001f0f027819 */ /* 0x000fe200000006ff */
[----:B------:R-:W-:Y:S01]  /*1850*/  UISETP.GE.U32.AND UP0, UPT, UR15, 0x7f, UPT ;  /* 0x0000007f0f00788c */ /* 0x000fe2000bf06070 */
[----:B------:R-:W-:Y:S01]  /*1860*/  R2UR UR35, R16 ;  /* 0x00000000102372ca */ /* 0x000fe200000e0000 */
[----:B------:R-:W-:Y:S01]  /*1870*/  ULEA UR8, UR13, UR4, 0x3 ;  /* 0x000000040d087291 */ /* 0x000fe2000f8e18ff */
[----:B------:R-:W-:Y:S01]  /*1880*/  IMAD.SHL.U32 R3, R3, 0x40, RZ ;  /* 0x0000004003037824 */ /* 0x000fe200078e00ff */
[----:B------:R-:W-:Y:S01]  /*1890*/  R2UR UR11, R17 ;  /* 0x00000000110b72ca */ /* 0x000fe200000e0000 */
[----:B------:R-:W-:-:S03]  /*18a0*/  UMOV UR23, URZ ;  /* 0x000000ff00177c82 */ /* 0x000fc60008000000 */
[----:B------:R-:W-:-:S03]  /*18b0*/  LOP3.LUT R3, R3, 0xffffff80, RZ, 0xc0, !PT ;  /* 0xffffff8003037812 */ /* 0x000fc600078ec0ff */
[----:B------:R1:W2:Y:S01]  /*18c0*/  SYNCS.PHASECHK.TRANS64.TRYWAIT P0, [UR8+0x20], R2 ;  /* 0x00002002ff0075a7 */ /* 0x0002a20008001108 */
[----:B------:R-:W-:Y:S02]  /*18d0*/  R2UR UR9, R3 ;  /* 0x00000000030972ca */ /* 0x000fe400000e0000 */
[----:B------:R-:W-:-:S11]  /*18e0*/  R2UR UR8, R94 ;  /* 0x000000005e0872ca */ /* 0x000fd600000e0000 */
[----:B------:R-:W-:Y:S02]  /*18f0*/  ULOP3.LUT UR35, UR9, 0x40, UR35, 0xf8, !UPT ;  /* 0x0000004009237892 */ /* 0x000fe4000f8ef823 */
[----:B------:R-:W-:Y:S01]  /*1900*/  ULEA UR11, UR8, UR11, 0x6 ;  /* 0x0000000b080b7291 */ /* 0x000fe2000f8e30ff */
[----:B------:R-:W-:Y:S11]  /*1910*/  BRA.U !UP0, `(.L_x_25) ;  /* 0x0000000108c07547 */ /* 0x000ff6000b800000 */
[----:B------:R-:W-:Y:S01]  /*1920*/  UMOV UR16, UR6 ;  /* 0x0000000600107c82 */ /* 0x000fe20008000000 */
[----:B------:R-:W-:Y:S01]  /*1930*/  UMOV UR17, UR13 ;  /* 0x0000000d00117c82 */ /* 0x000fe20008000000 */
[----:B------:R-:W-:-:S05]  /*1940*/  UMOV UR34, URZ ;  /* 0x000000ff00227c82 */ /* 0x000fca0008000000 */
.L_x_31:
[----:B------:R-:W-:Y:S01]  /*1950*/  ULEA UR33, UR17, UR4, 0x3 ;  /* 0x0000000411217291 */ /* 0x000fe2000f8e18ff */
[----:B------:R-:W-:Y:S01]  /*1960*/  @P5 MOV R3, 0x3000 ;  /* 0x0000300000035802 */ /* 0x000fe20000000f00 */
[----:B-12-4-:R-:W-:Y:S10]  /*1970*/  @P0 BRA `(.L_x_26) ;  /* 0x00000000000c0947 */ /* 0x016ff40003800000 */
[----:B------:R-:W-:-:S04]  /*1980*/  SHF.L.U32 R5, R15, 0x1f, RZ ;  /* 0x0000001f0f057819 */ /* 0x000fc800000006ff */
[----:B------:R-:W2:Y:S02]  /*1990*/  SYNCS.PHASECHK.TRANS64.TRYWAIT P0, [UR33+0x20], R5 ;  /* 0x00002005ff0075a7 */ /* 0x000ea40008001121 */
[----:B--2---:R-:W-:Y:S05]  /*19a0*/  @!P0 BRA `(.L_x_27) ;  /* 0x0000004c00908947 */ /* 0x004fea0003800000 */
.L_x_26:
[----:B------:R2:W-:Y:S01]  /*19b0*/  @P5 SYNCS.ARRIVE.TRANS64 RZ, [UR33], R3 ;  /* 0x00000003ffff59a7 */ /* 0x0005e20008000021 */
[----:B------:R-:W-:Y:S02]  /*19c0*/  ULOP3.LUT UR8, UR7, 0x2, URZ, 0xfc, !UPT ;  /* 0x0000000207087892 */ /* 0x000fe4000f8efcff */
[----:B------:R-:W-:Y:S02]  /*19d0*/  UIADD3 UR16, UPT, UPT, UR16, 0x1, URZ ;  /* 0x0000000110107890 */ /* 0x000fe4000fffe0ff */
[----:B------:R-:W-:Y:S02]  /*19e0*/  UISETP.NE.AND UP0, UPT, UR8, 0x2, UPT ;  /* 0x000000020800788c */ /* 0x000fe4000bf05270 */
[----:B------:R-:W-:-:S07]  /*19f0*/  UISETP.NE.AND UP2, UPT, UR16, 0x1, UPT ;  /* 0x000000011000788c */ /* 0x000fce000bf45270 */
[----:B------:R-:W-:Y:S05]  /*1a00*/  BRA.U UP0, `(.L_x_28) ;  /* 0x0000000100047547 */ /* 0x000fea000b800000 */
[----:B------:R-:W-:Y:S05]  /*1a10*/  BPT.TRAP 0x1 ;  /* 0x000000040000795c */ /* 0x000fea0000300000 */
.L_x_28:
[----:B------:R-:W-:Y:S04]  /*1a20*/  BSSY.RECONVERGENT B0, `(.L_x_29) ;  /* 0x0000003000007945 */ /* 0x000fe80003800200 */
[----:B------:R-:W-:Y:S05]  /*1a30*/  @!P4 BRA `(.L_x_30) ;  /* 0x000000000004c947 */ /* 0x000fea0003800000 */
[----:B------:R-:W-:Y:S05]  /*1a40*/  BPT.TRAP 0x1 ;  /* 0x000000040000795c */ /* 0x000fea0000300000 */
.L_x_30:
[----:B------:R-:W-:Y:S05]  /*1a50*/  BSYNC.RECONVERGENT B0 ;  /* 0x0000000000007941 */ /* 0x000fea0003800200 */
.L_x_29:
[----:B------:R-:W-:Y:S02]  /*1a60*/  UIADD3 UR13, UPT, UPT, UR17, 0x1, URZ ;  /* 0x00000001110d7890 */ /* 0x000fe4000fffe0ff */
[----:B------:R-:W-:Y:S02]  /*1a70*/  ULEA UR32, UR17, UR4, 0xc ;  /* 0x0000000411207291 */ /* 0x000fe4000f8e60ff */
[----:B------:R-:W-:Y:S02]  /*1a80*/  UISETP.NE.AND UP0, UPT, UR13, 0x4, UPT ;  /* 0x000000040d00788c */ /* 0x000fe4000bf05270 */
[----:B------:R-:W-:Y:S02]  /*1a90*/  UIADD3 UR28, UP1, UPT, UR24, 0x80, URZ ;  /* 0x00000080181c7890 */ /* 0x000fe4000ff3e0ff */
[----:B------:R-:W-:Y:S02]  /*1aa0*/  USEL UR9, URZ, 0x1, UP0 ;  /* 0x00000001ff097887 */ /* 0x000fe40008000000 */
[----:B------:R-:W-:-:S02]  /*1ab0*/  USEL UR13, UR13, URZ, UP0 ;  /* 0x000000ff0d0d7287 */ /* 0x000fc40008000000 */
[----:B------:R-:W-:Y:S02]  /*1ac0*/  UIADD3 UR26, UP0, UPT, UR24, 0x180, URZ ;  /* 0x00000180181a7890 */ /* 0x000fe4000ff1e0ff */
[----:B------:R-:W-:Y:S01]  /*1ad0*/  ULEA UR8, UR13, UR4, 0x3 ;  /* 0x000000040d087291 */ /* 0x000fe2000f8e18ff */
[----:B------:R-:W-:Y:S01]  /*1ae0*/  LOP3.LUT R15, R15, UR9, RZ, 0x3c, !PT ;  /* 0x000000090f0f7c12 */ /* 0x000fe2000f8e3cff */
[----:B------:R-:W-:Y:S02]  /*1af0*/  ULOP3.LUT UR33, UR33, 0xfefffff8, URZ, 0xc0, !UPT ;  /* 0xfefffff821217892 */ /* 0x000fe4000f8ec0ff */
[----:B------:R-:W-:Y:S01]  /*1b00*/  UIADD3.X UR29, UPT, UPT, URZ, UR25, URZ, UP1, !UPT ;  /* 0x00000019ff1d7290 */ /* 0x000fe20008ffe4ff */
[----:B-1----:R-:W-:Y:S01]  /*1b10*/  SHF.L.U32 R2, R15, 0x1f, RZ ;  /* 0x0000001f0f027819 */ /* 0x002fe200000006ff */
[----:B------:R-:W-:Y:S02]  /*1b20*/  UIADD3 UR32, UPT, UPT, UR32, 0x2400, URZ ;  /* 0x0000240020207890 */ /* 0x000fe4000fffe0ff */
[----:B------:R-:W-:Y:S01]  /*1b30*/  UIADD3.X UR27, UPT, UPT, URZ, UR25, URZ, UP0, !UPT ;  /* 0x00000019ff1b7290 */ /* 0x000fe200087fe4ff */
[----:B------:R4:W1:Y:S01]  /*1b40*/  SYNCS.PHASECHK.TRANS64.TRYWAIT P0, [UR8+0x20], R2 ;  /* 0x00002002ff0075a7 */ /* 0x0008620008001108 */
[----:B------:R-:W-:Y:S01]  /*1b50*/  ULEA UR8, UR17, UR4, 0xb ;  /* 0x0000000411087291 */ /* 0x000fe2000f8e58ff */
[----:B------:R-:W-:Y:S01]  /*1b60*/  UMOV UR18, 0x0 ;  /* 0x0000000000127882 */ /* 0x000fe20000000000 */
[----:B------:R-:W-:-:S02]  /*1b70*/  UMOV UR19, 0x10000000 ;  /* 0x1000000000137882 */ /* 0x000fc40000000000 */
[----:B------:R-:W-:Y:S01]  /*1b80*/  UIADD3 UR8, UPT, UPT, UR8, 0x6400, URZ ;  /* 0x0000640008087890 */ /* 0x000fe2000fffe0ff */
[----:B------:R2:W-:Y:S01]  /*1b90*/  UTMALDG.3D.2CTA [UR32], [UR28], desc[UR18] ;  /* 0x000012201c0075b4 */ /* 0x0005e20008211000 */
[----:B------:R-:W-:Y:S01]  /*1ba0*/  UMOV UR10, UR34 ;  /* 0x00000022000a7c82 */ /* 0x000fe20008000000 */
[----:B------:R-:W-:Y:S01]  /*1bb0*/  UMOV UR12, UR36 ;  /* 0x00000024000c7c82 */ /* 0x000fe20008000000 */
[----:B------:R-:W-:Y:S01]  /*1bc0*/  UMOV UR9, UR33 ;  /* 0x0000002100097c82 */ /* 0x000fe20008000000 */
[----:B------:R-:W-:Y:S01]  /*1bd0*/  UMOV UR23, UR5 ;  /* 0x0000000500177c82 */ /* 0x000fe20008000000 */
[----:B------:R-:W-:-:S03]  /*1be0*/  UMOV UR17, UR13 ;  /* 0x0000000d00117c82 */ /* 0x000fc60008000000 */
[----:B------:R4:W-:Y:S01]  /*1bf0*/  UTMALDG.3D.2CTA [UR8], [UR26], desc[UR18] ;  /* 0x000012081a0075b4 */ /* 0x0009e20008211000 */
[----:B--2---:R-:W-:Y:S01]  /*1c00*/  UIADD3 UR34, UPT, UPT, UR34, 0x40, URZ ;  /* 0x0000004022227890 */ /* 0x004fe2000fffe0ff */
[----:B------:R-:W-:Y:S11]  /*1c10*/  BRA.U UP2, `(.L_x_31) ;  /* 0xfffffffd024c7547 */ /* 0x000ff6000b83ffff */
.L_x_25:
[----:B----4-:R-:W-:Y:S01]  /*1c20*/  ULEA UR8, UR13, UR4, 0x3 ;  /* 0x000000040d087291 */ /* 0x010fe2000f8e18ff */
[----:B-1----:R-:W-:Y:S01]  /*1c30*/  SHF.L.U32 R2, R15, 0x1f, RZ ;  /* 0x0000001f0f027819 */ /* 0x002fe200000006ff */
[----:B------:R-:W-:Y:S01]  /*1c40*/  @!P1 SYNCS.ARRIVE.TRANS64.A1T0 RZ, [UR4+0x58], RZ ;  /* 0x000058ffffff99a7 */ /* 0x000fe20008100004 */
[----:B------:R-:W-:-:S06]  /*1c50*/  UISETP.GT.AND UP0, UPT, UR22, UR21, UPT ;  /* 0x000000151600728c */ /* 0x000fcc000bf04270 */
[----:B--2---:R1:W2:Y:S03]  /*1c60*/  SYNCS.PHASECHK.TRANS64.TRYWAIT P0, [UR8+0x20], R2 ;  /* 0x00002002ff0075a7 */ /* 0x0042a60008001108 */
[----:B------:R-:W-:Y:S05]  /*1c70*/  BRA.U !UP0, `(.L_x_32) ;  /* 0x0000000108c07547 */ /* 0x000fea000b800000 */
[----:B------:R-:W-:Y:S01]  /*1c80*/  UIADD3 UR26, UPT, UPT, UR14, UR23, URZ ;  /* 0x000000170e1a7290 */ /* 0x000fe2000fffe0ff */
[----:B------:R-:W-:-:S11]  /*1c90*/  UMOV UR27, UR13 ;  /* 0x0000000d001b7c82 */ /* 0x000fd60008000000 */
.L_x_38:
[----:B------:R-:W-:Y:S01]  /*1ca0*/  ULEA UR17, UR27, UR4, 0x3 ;  /* 0x000000041b117291 */ /* 0x000fe2000f8e18ff */
[----:B--2---:R-:W-:Y:S01]  /*1cb0*/  @P5 MOV R3, 0x3000 ;  /* 0x0000300000035802 */ /* 0x004fe20000000f00 */
[----:B-12---:R-:W-:Y:S10]  /*1cc0*/  @P0 BRA `(.L_x_33) ;  /* 0x00000000000c0947 */ /* 0x006ff40003800000 */
[----:B------:R-:W-:-:S04]  /*1cd0*/  SHF.L.U32 R5, R15, 0x1f, RZ ;  /* 0x0000001f0f057819 */ /* 0x000fc800000006ff */
[----:B------:R-:W2:Y:S02]  /*1ce0*/  SYNCS.PHASECHK.TRANS64.TRYWAIT P0, [UR17+0x20], R5 ;  /* 0x00002005ff0075a7 */ /* 0x000ea40008001111 */
[----:B--2---:R-:W-:Y:S05]  /*1cf0*/  @!P0 BRA `(.L_x_34) ;  /* 0x0000004800d48947 */ /* 0x004fea0003800000 */
.L_x_33:
[----:B------:R2:W-:Y:S01]  /*1d00*/  @P5 SYNCS.ARRIVE.TRANS64 RZ, [UR17], R3 ;  /* 0x00000003ffff59a7 */ /* 0x0005e20008000011 */
[----:B------:R-:W-:-:S04]  /*1d10*/  ULOP3.LUT UR8, UR7, 0x2, URZ, 0xfc, !UPT ;  /* 0x0000000207087892 */ /* 0x000fc8000f8efcff */
[----:B------:R-:W-:-:S09]  /*1d20*/  UISETP.NE.AND UP0, UPT, UR8, 0x2, UPT ;  /* 0x000000020800788c */ /* 0x000fd2000bf05270 */
[----:B------:R-:W-:Y:S05]  /*1d30*/  BRA.U UP0, `(.L_x_35) ;  /* 0x0000000100047547 */ /* 0x000fea000b800000 */
[----:B------:R-:W-:Y:S05]  /*1d40*/  BPT.TRAP 0x1 ;  /* 0x000000040000795c */ /* 0x000fea0000300000 */
.L_x_35:
[----:B------:R-:W-:Y:S04]  /*1d50*/  BSSY.RECONVERGENT B0, `(.L_x_36) ;  /* 0x0000003000007945 */ /* 0x000fe80003800200 */
[----:B------:R-:W-:Y:S05]  /*1d60*/  @!P4 BRA `(.L_x_37) ;  /* 0x000000000004c947 */ /* 0x000fea0003800000 */
[----:B------:R-:W-:Y:S05]  /*1d70*/  BPT.TRAP 0x1 ;  /* 0x000000040000795c */ /* 0x000fea0000300000 */
.L_x_37:
[----:B------:R-:W-:Y:S05]  /*1d80*/  BSYNC.RECONVERGENT B0 ;  /* 0x0000000000007941 */ /* 0x000fea0003800200 */
.L_x_36:
        /* <DEDUP_REMOVED lines=9> */
[----:B------:R-:W-:Y:S02]  /*1e20*/  USHF.L.U32 UR18, UR23, 0x6, URZ ;  /* 0x0000000617127899 */ /* 0x000fe400080006ff */
[----:B------:R-:W-:Y:S01]  /*1e30*/  ULOP3.LUT UR17, UR17, 0xfefffff8, URZ, 0xc0, !UPT ;  /* 0xfefffff811117892 */ /* 0x000fe2000f8ec0ff */
[----:B-1----:R-:W-:Y:S01]  /*1e40*/  SHF.L.U32 R2, R15, 0x1f, RZ ;  /* 0x0000001f0f027819 */ /* 0x002fe200000006ff */
[----:B------:R-:W-:Y:S02]  /*1e50*/  UIADD3 UR16, UPT, UPT, UR16, 0x2400, URZ ;  /* 0x0000240010107890 */ /* 0x000fe4000fffe0ff */
[----:B------:R-:W-:Y:S01]  /*1e60*/  UIADD3.X UR33, UPT, UPT, URZ, UR25, URZ, UP1, !UPT ;  /* 0x00000019ff217290 */ /* 0x000fe20008ffe4ff */
[----:B------:R4:W1:Y:S01]  /*1e70*/  SYNCS.PHASECHK.TRANS64.TRYWAIT P0, [UR8+0x20], R2 ;  /* 0x00002002ff0075a7 */ /* 0x0008620008001108 */
[----:B------:R-:W-:-:S02]  /*1e80*/  ULEA UR8, UR27, UR4, 0xb ;  /* 0x000000041b087291 */ /* 0x000fc4000f8e58ff */
[----:B------:R-:W-:Y:S02]  /*1e90*/  UIADD3.X UR31, UPT, UPT, URZ, UR25, URZ, UP0, !UPT ;  /* 0x00000019ff1f7290 */ /* 0x000fe400087fe4ff */
[----:B------:R-:W-:Y:S01]  /*1ea0*/  UIADD3 UR8, UPT, UPT, UR8, 0x6400, URZ ;  /* 0x0000640008087890 */ /* 0x000fe2000fffe0ff */
[----:B------:R-:W-:Y:S01]  /*1eb0*/  UMOV UR28, 0x0 ;  /* 0x00000000001c7882 */ /* 0x000fe20000000000 */
[----:B------:R-:W-:Y:S01]  /*1ec0*/  UMOV UR29, 0x10000000 ;  /* 0x10000000001d7882 */ /* 0x000fe20000000000 */
[----:B------:R-:W-:Y:S01]  /*1ed0*/  UMOV UR19, UR35 ;  /* 0x0000002300137c82 */ /* 0x000fe20008000000 */
[----:B------:R-:W-:Y:S01]  /*1ee0*/  UMOV UR20, UR36 ;  /* 0x0000002400147c82 */ /* 0x000fe20008000000 */
[----:B------:R-:W-:Y:S01]  /*1ef0*/  UMOV UR12, UR36 ;  /* 0x00000024000c7c82 */ /* 0x000fe20008000000 */
[----:B------:R-:W-:Y:S01]  /*1f00*/  UMOV UR9, UR17 ;  /* 0x0000001100097c82 */ /* 0x000fe20008000000 */
[----:B------:R-:W-:Y:S01]  /*1f10*/  UMOV UR10, UR18 ;  /* 0x00000012000a7c82 */ /* 0x000fe20008000000 */
[----:B------:R4:W-:Y:S01]  /*1f20*/  UTMALDG.3D.2CTA [UR16], [UR32], desc[UR28] ;  /* 0x00001c10200075b4 */ /* 0x0009e20008211000 */
[----:B------:R-:W-:Y:S01]  /*1f30*/  UIADD3 UR23, UPT, UPT, UR23, 0x1, URZ ;  /* 0x0000000117177890 */ /* 0x000fe2000fffe0ff */
[----:B------:R-:W-:-:S03]  /*1f40*/  UMOV UR27, UR13 ;  /* 0x0000000d001b7c82 */ /* 0x000fc60008000000 */
[----:B------:R-:W-:Y:S01]  /*1f50*/  UISETP.NE.AND UP0, UPT, UR23, UR26, UPT ;  /* 0x0000001a1700728c */ /* 0x000fe2000bf05270 */
[----:B------:R4:W-:Y:S08]  /*1f60*/  UTMALDG.3D.2CTA [UR8], [UR30], desc[UR28] ;  /* 0x00001c081e0075b4 */ /* 0x0009f00008211000 */
[----:B----4-:R-:W-:Y:S05]  /*1f70*/  BRA.U UP0, `(.L_x_38) ;  /* 0xfffffffd00487547 */ /* 0x010fea000b83ffff */
.L_x_32:
[C---:B-1----:R-:W-:Y:S01]  /*1f80*/  LEA R2, R14.reuse, UR4, 0x3 ;  /* 0x000000040e027c11 */ /* 0x042fe2000f8e18ff */
[----:B------:R-:W-:Y:S01]  /*1f90*/  NOP ;  /* 0x0000000000007918 */ /* 0x000fe20000000000 */
[----:B--2---:R-:W-:Y:S02]  /*1fa0*/  SHF.L.U32 R3, R13, 0x1f, RZ ;  /* 0x0000001f0d037819 */ /* 0x004fe400000006ff */
[----:B------:R-:W-:Y:S02]  /*1fb0*/  LEA R4, R14, UR4, 0x4 ;  /* 0x000000040e047c11 */ /* 0x000fe4000f8e20ff */
[----:B------:R-:W1:Y:S02]  /*1fc0*/  SYNCS.PHASECHK.TRANS64.TRYWAIT P0, [R2+URZ+0x60], R3 ;  /* 0x00006003020075a7 */ /* 0x000e6400080011ff */
[----:B-1----:R-:W-:Y:S05]  /*1fd0*/  @!P0 BRA `(.L_x_39) ;  /* 0x0000004800348947 */ /* 0x002fea0003800000 */
.L_x_116:
[----:B------:R-:W2:Y:S01]  /*1fe0*/  LDS.128 R4, [R4+0xf0] ;  /* 0x0000f00004047984 */ /* 0x000ea20000000c00 */
[----:B------:R-:W-:Y:S01]  /*1ff0*/  ISETP.GE.AND P0, PT, R40, 0x1, PT ;  /* 0x000000012800780c */ /* 0x000fe20003f06270 */
[----:B-1----:R-:W-:Y:S01]  /*2000*/  VIADD R2, R2, 0x70 ;  /* 0x0000007002027836 */ /* 0x002fe20000000000 */
[----:B------:R-:W-:Y:S01]  /*2010*/  @!PT LDS RZ, [RZ] ;  /* 0x00000000fffff984 */ /* 0x000fe20000000800 */
[----:B------:R-:W-:Y:S01]  /*2020*/  @!PT LDS RZ, [RZ] ;  /* 0x00000000fffff984 */ /* 0x000fe20000000800 */
[----:B------:R-:W-:Y:S01]  /*2030*/  @!PT LDS RZ, [RZ] ;  /* 0x00000000fffff984 */ /* 0x000fe20000000800 */
[----:B------:R-:W-:Y:S01]  /*2040*/  @!PT LDS RZ, [RZ] ;  /* 0x00000000fffff984 */ /* 0x000fe20000000800 */
[----:B------:R1:W-:Y:S06]  /*2050*/  MEMBAR.ALL.CTA ;  /* 0x0000000000007992 */ /* 0x0003ec0000008000 */
[----:B-1----:R-:W1:Y:S01]  /*2060*/  FENCE.VIEW.ASYNC.S ;  /* 0x00000000000073c6 */ /* 0x002e620000000000 */
[----:B------:R-:W-:-:S04]  /*2070*/  PRMT R2, RZ, 0x654, R2 ;  /* 0x00000654ff027816 */ /* 0x000fc80000000002 */
[----:B-1----:R1:W-:Y:S01]  /*2080*/  SYNCS.ARRIVE.TRANS64.RED.A1T0 RZ, [R2+URZ], RZ ;  /* 0x000000ff02ff79a7 */ /* 0x0023e200081004ff */
[----:B--2---:R-:W-:-:S13]  /*2090*/  LOP3.LUT P2, RZ, R6, 0x1, RZ, 0xc0, !PT ;  /* 0x0000000106ff7812 */ /* 0x004fda000784c0ff */
[----:B------:R-:W-:Y:S01]  /*20a0*/  @P2 SHF.R.U32.HI R3, RZ, 0x10, R5 ;  /* 0x00000010ff032819 */ /* 0x000fe20000011605 */
[----:B------:R-:W-:Y:S01]  /*20b0*/  VOTEU.ANY UP0, P2 ;  /* 0x0000000000ff7886 */ /* 0x000fe20001000100 */
[----:B------:R-:W-:Y:S02]  /*20c0*/  @P2 MOV R11, R4 ;  /* 0x00000004000b2202 */ /* 0x000fe40000000f00 */
[----:B------:R-:W-:Y:S02]  /*20d0*/  @P2 R2UR.BROADCAST UR8, R3 ;  /* 0x00000000030822ca */ /* 0x000fe400008e0000 */
[----:B------:R-:W-:-:S11]  /*20e0*/  @P2 LOP3.LUT R8, R5, 0xffff, RZ, 0xc0, !PT ;  /* 0x0000ffff05082812 */ /* 0x000fd600078ec0ff */
[----:B------:R-:W-:Y:S01]  /*20f0*/  @UP0 UMOV UR36, UR8 ;  /* 0x0000000800240c82 */ /* 0x000fe20008000000 */
[----:B-1----:R-:W-:Y:S05]  /*2100*/  @!P0 BRA `(.L_x_40) ;  /* 0x0000000000b88947 */ /* 0x002fea0003800000 */
[----:B------:R-:W3:Y:S01]  /*2110*/  LDC.64 R4, c[0x0][0xb18] ;  /* 0x0002c600ff047b82 */ /* 0x000ee20000000a00 */
[----:B------:R-:W-:-:S07]  /*2120*/  ISETP.NE.AND P3, PT, R40, 0x1, PT ;  /* 0x000000012800780c */ /* 0x000fce0003f65270 */
[----:B------:R-:W1:Y:S08]  /*2130*/  LDC.64 R6, c[0x0][0xb10] ;  /* 0x0002c400ff067b82 */ /* 0x000e700000000a00 */
[----:B------:R-:W2:Y:S08]  /*2140*/  LDC R18, c[0x0][0xb20] ;  /* 0x0002c800ff127b82 */ /* 0x000eb00000000800 */
[----:B------:R-:W4:Y:S01]  /*2150*/  LDC R20, c[0x0][0xb0c] ;  /* 0x0002c300ff147b82 */ /* 0x000f220000000800 */
[----:B---3--:R-:W-:Y:S01]  /*2160*/  IMAD.HI.U32 R19, R0, R5, RZ ;  /* 0x0000000500137227 */ /* 0x008fe200078e00ff */
[----:B------:R-:W-:-:S03]  /*2170*/  ISETP.NE.AND P0, PT, R4, 0x1, PT ;  /* 0x000000010400780c */ /* 0x000fc60003f05270 */
[----:B------:R-:W-:-:S03]  /*2180*/  IMAD.HI.U32 R5, R8, R5, RZ ;  /* 0x0000000508057227 */ /* 0x000fc600078e00ff */
[----:B------:R-:W3:Y:S01]  /*2190*/  LDC.64 R2, c[0x0][0xb28] ;  /* 0x0002ca00ff027b82 */ /* 0x000ee20000000a00 */
[----:B-1----:R-:W-:-:S04]  /*21a0*/  IMAD.HI.U32 R22, R9, R6, RZ ;  /* 0x0000000609167227 */ /* 0x002fc800078e00ff */
[----:B------:R-:W-:Y:S01]  /*21b0*/  IMAD.HI.U32 R24, R11, R6, RZ ;  /* 0x000000060b187227 */ /* 0x000fe200078e00ff */
[----:B------:R-:W-:Y:S02]  /*21c0*/  SHF.R.U32.HI R22, RZ, R7, R22 ;  /* 0x00000007ff167219 */ /* 0x000fe40000011616 */
[-C--:B--2---:R-:W-:Y:S02]  /*21d0*/  SHF.R.U32.HI R19, RZ, R18.reuse, R19 ;  /* 0x00000012ff137219 */ /* 0x084fe40000011613 */
[----:B------:R-:W-:Y:S02]  /*21e0*/  SHF.R.U32.HI R5, RZ, R18, R5 ;  /* 0x00000012ff057219 */ /* 0x000fe40000011605 */
[----:B------:R-:W-:Y:S02]  /*21f0*/  SEL R19, R0, R19, !P0 ;  /* 0x0000001300137207 */ /* 0x000fe40004000000 */
[----:B------:R-:W-:Y:S02]  /*2200*/  SHF.R.U32.HI R24, RZ, R7, R24 ;  /* 0x00000007ff187219 */ /* 0x000fe40000011618 */
[----:B----4-:R-:W-:-:S02]  /*2210*/  ISETP.NE.AND P1, PT, R20, 0x1, PT ;  /* 0x000000011400780c */ /* 0x010fc40003f25270 */
[----:B------:R-:W-:Y:S02]  /*2220*/  SEL R5, R8, R5, !P0 ;  /* 0x0000000508057207 */ /* 0x000fe40004000000 */
[----:B------:R-:W-:Y:S02]  /*2230*/  SEL R21, R9, R22, !P1 ;  /* 0x0000001609157207 */ /* 0x000fe40004800000 */
[----:B------:R-:W-:Y:S01]  /*2240*/  SEL R7, R11, R24, !P1 ;  /* 0x000000180b077207 */ /* 0x000fe20004800000 */
[----:B---3--:R-:W-:-:S04]  /*2250*/  IMAD.HI.U32 R22, R19, R2, RZ ;  /* 0x0000000213167227 */ /* 0x008fc800078e00ff */
[----:B------:R-:W-:Y:S01]  /*2260*/  IMAD.HI.U32 R6, R21, R2, RZ ;  /* 0x0000000215067227 */ /* 0x000fe200078e00ff */
[----:B------:R-:W-:-:S04]  /*2270*/  @P3 SHF.R.U32.HI R19, RZ, R3, R22 ;  /* 0x00000003ff133219 */ /* 0x000fc80000011616 */
[----:B------:R-:W-:Y:S01]  /*2280*/  @P3 SHF.R.U32.HI R21, RZ, R3, R6 ;  /* 0x00000003ff153219 */ /* 0x000fe20000011606 */
[----:B------:R-:W-:-:S04]  /*2290*/  IMAD R19, R40, R19, RZ ;  /* 0x0000001328137224 */ /* 0x000fc800078e02ff */
[----:B------:R-:W-:Y:S01]  /*22a0*/  IMAD R6, R40, R21, RZ ;  /* 0x0000001528067224 */ /* 0x000fe200078e02ff */
[C---:B------:R-:W-:Y:S02]  /*22b0*/  ISETP.GE.AND P0, PT, R5.reuse, R19, PT ;  /* 0x000000130500720c */ /* 0x040fe40003f06270 */
[----:B------:R-:W-:Y:S02]  /*22c0*/  IADD3 R19, PT, PT, -R5, RZ, RZ ;  /* 0x000000ff05137210 */ /* 0x000fe40007ffe1ff */
[----:B------:R-:W-:Y:S01]  /*22d0*/  ISETP.GE.OR P0, PT, R7, R6, P0 ;  /* 0x000000060700720c */ /* 0x000fe20000706670 */
[----:B------:R-:W-:-:S04]  /*22e0*/  IMAD.HI.U32 R6, R5, R2, RZ ;  /* 0x0000000205067227 */ /* 0x000fc800078e00ff */
[----:B------:R-:W-:Y:S01]  /*22f0*/  IMAD R8, R4, R19, R8 ;  /* 0x0000001304087224 */ /* 0x000fe200078e0208 */
[----:B------:R-:W-:-:S04]  /*2300*/  SHF.R.U32.HI R6, RZ, R3, R6 ;  /* 0x00000003ff067219 */ /* 0x000fc80000011606 */
[----:B------:R-:W-:-:S03]  /*2310*/  SEL R6, R5, R6, !P3 ;  /* 0x0000000605067207 */ /* 0x000fc60005800000 */
[----:B------:R-:W-:-:S04]  /*2320*/  @!P0 IMAD.HI.U32 R18, R7, R2, RZ ;  /* 0x0000000207128227 */ /* 0x000fc800078e00ff */
[----:B------:R-:W-:Y:S01]  /*2330*/  IMAD.MOV R2, RZ, RZ, -R6 ;  /* 0x000000ffff027224 */ /* 0x000fe200078e0a06 */
[----:B------:R-:W-:-:S03]  /*2340*/  @!P0 SHF.R.U32.HI R18, RZ, R3, R18 ;  /* 0x00000003ff128219 */ /* 0x000fc60000011612 */
[----:B------:R-:W-:Y:S01]  /*2350*/  IMAD R2, R40, R2, R5 ;  /* 0x0000000228027224 */ /* 0x000fe200078e0205 */
        /* <DEDUP_REMOVED lines=9> */
.L_x_40:
[----:B------:R-:W1:Y:S02]  /*23f0*/  LDCU UR8, c[0x0][0xb30] ;  /* 0x00016600ff0877ac */ /* 0x000e640008000800 */
[----:B-1----:R-:W-:-:S09]  /*2400*/  UISETP.NE.AND UP0, UPT, UR8, 0x1, UPT ;  /* 0x000000010800788c */ /* 0x002fd2000bf05270 */
[----:B------:R-:W-:Y:S05]  /*2410*/  BRA.U UP0, `(.L_x_41) ;  /* 0x0000000100407547 */ /* 0x000fea000b800000 */
[----:B------:R-:W1:Y:S08]  /*2420*/  LDC.64 R4, c[0x0][0xb10] ;  /* 0x0002c400ff047b82 */ /* 0x000e700000000a00 */
[----:B------:R-:W2:Y:S08]  /*2430*/  LDC.64 R2, c[0x0][0xb18] ;  /* 0x0002c600ff027b82 */ /* 0x000eb00000000a00 */
[----:B------:R-:W4:Y:S08]  /*2440*/  LDC R6, c[0x0][0xb20] ;  /* 0x0002c800ff067b82 */ /* 0x000f300000000800 */
[----:B------:R-:W3:Y:S01]  /*2450*/  LDC R18, c[0x0][0xb0c] ;  /* 0x0002c300ff127b82 */ /* 0x000ee20000000800 */
[----:B-1----:R-:W-:-:S05]  /*2460*/  IMAD.HI.U32 R4, R11, R4, RZ ;  /* 0x000000040b047227 */ /* 0x002fca00078e00ff */
[----:B------:R-:W-:Y:S01]  /*2470*/  SHF.R.U32.HI R4, RZ, R5, R4 ;  /* 0x00000005ff047219 */ /* 0x000fe20000011604 */
[----:B--2---:R-:W-:Y:S01]  /*2480*/  IMAD.HI.U32 R3, R8, R3, RZ ;  /* 0x0000000308037227 */ /* 0x004fe200078e00ff */
[----:B------:R-:W-:-:S04]  /*2490*/  ISETP.NE.AND P0, PT, R2, 0x1, PT ;  /* 0x000000010200780c */ /* 0x000fc80003f05270 */
[----:B----4-:R-:W-:-:S04]  /*24a0*/  SHF.R.U32.HI R3, RZ, R6, R3 ;  /* 0x00000006ff037219 */ /* 0x010fc80000011603 */
[----:B------:R-:W-:Y:S02]  /*24b0*/  SEL R3, R8, R3, !P0 ;  /* 0x0000000308037207 */ /* 0x000fe40004000000 */
[----:B---3--:R-:W-:-:S04]  /*24c0*/  ISETP.NE.AND P1, PT, R18, 0x1, PT ;  /* 0x000000011200780c */ /* 0x008fc80003f25270 */
[----:B------:R-:W-:-:S05]  /*24d0*/  SEL R4, R11, R4, !P1 ;  /* 0x000000040b047207 */ /* 0x000fca0004800000 */
[----:B------:R-:W-:Y:S02]  /*24e0*/  IMAD.IADD R5, R3, 0x1, -R4 ;  /* 0x0000000103057824 */ /* 0x000fe400078e0a04 */
[----:B------:R-:W-:Y:S02]  /*24f0*/  IMAD.IADD R3, R4, 0x1, -R3 ;  /* 0x0000000104037824 */ /* 0x000fe400078e0a03 */
[----:B------:R-:W-:Y:S02]  /*2500*/  IMAD R11, R5, R18, R11 ;  /* 0x00000012050b7224 */ /* 0x000fe400078e020b */
[----:B------:R-:W-:-:S07]  /*2510*/  IMAD R8, R3, R2, R8 ;  /* 0x0000000203087224 */ /* 0x000fce00078e0208 */
.L_x_41:
[----:B------:R-:W-:Y:S01]  /*2520*/  VIADD R14, R14, 0x1 ;  /* 0x000000010e0e7836 */ /* 0x000fe20000000000 */
[----:B------:R-:W-:Y:S01]  /*2530*/  PLOP3.LUT P1, PT, PT, PT, PT, 0x80, 0x8 ;  /* 0x000000000008781c */ /* 0x000fe20003f2f070 */
[----:B------:R-:W-:Y:S02]  /*2540*/  IMAD.IADD R93, R11, 0x1, R92 ;  /* 0x000000010b5d7824 */ /* 0x000fe400078e025c */
[----:B------:R-:W-:Y:S01]  /*2550*/  IMAD.IADD R94, R8, 0x1, R81 ;  /* 0x00000001085e7824 */ /* 0x000fe200078e0251 */
[----:B------:R-:W-:-:S04]  /*2560*/  ISETP.NE.AND P0, PT, R14, 0x2, PT ;  /* 0x000000020e00780c */ /* 0x000fc80003f05270 */
[----:B------:R-:W-:Y:S02]  /*2570*/  SEL R2, RZ, 0x1, P0 ;  /* 0x00000001ff027807 */ /* 0x000fe40000000000 */
[----:B------:R-:W-:Y:S02]  /*2580*/  SEL R14, R14, RZ, P0 ;  /* 0x000000ff0e0e7207 */ /* 0x000fe40000000000 */
[----:B------:R-:W-:Y:S01]  /*2590*/  LOP3.LUT R13, R13, R2, RZ, 0x3c, !PT ;  /* 0x000000020d0d7212 */ /* 0x000fe200078e3cff */
[----:B------:R-:W-:Y:S06]  /*25a0*/  @P2 BRA `(.L_x_42) ;  /* 0xfffffff000582947 */ /* 0x000fec000383ffff */
[----:B------:R-:W-:Y:S01]  /*25b0*/  UIADD3 UR4, UPT, UPT, UR4, 0x20, URZ ;  /* 0x0000002004047890 */ /* 0x000fe2000fffe0ff */
[----:B------:R-:W-:-:S03]  /*25c0*/  SHF.L.U32 R3, R15, 0x1f, RZ ;  /* 0x0000001f0f037819 */ /* 0x000fc600000006ff */
[----:B------:R-:W-:-:S09]  /*25d0*/  ULEA UR5, UR13, UR4, 0x3 ;  /* 0x000000040d057291 */ /* 0x000fd2000f8e18ff */
[----:B------:R-:W1:Y:S02]  /*25e0*/  SYNCS.PHASECHK.TRANS64.TRYWAIT P0, [UR5], R3 ;  /* 0x00000003ff0075a7 */ /* 0x000e640008001105 */
[----:B-1----:R-:W-:Y:S05]  /*25f0*/  @!P0 BRA `(.L_x_43) ;  /* 0x0000004000c08947 */ /* 0x002fea0003800000 */
.L_x_118:
[----:B------:R-:W-:-:S04]  /*2600*/  UIADD3 UR6, UPT, UPT, UR13, 0x1, URZ ;  /* 0x000000010d067890 */ /* 0x000fc8000fffe0ff */
[----:B------:R-:W-:-:S04]  /*2610*/  UISETP.NE.AND UP0, UPT, UR6, 0x4, UPT ;  /* 0x000000040600788c */ /* 0x000fc8000bf05270 */
[----:B------:R-:W-:Y:S02]  /*2620*/  USEL UR7, URZ, 0x1, UP0 ;  /* 0x00000001ff077887 */ /* 0x000fe40008000000 */
[----:B------:R-:W-:-:S04]  /*2630*/  USEL UR6, UR6, URZ, UP0 ;  /* 0x000000ff06067287 */ /* 0x000fc80008000000 */
[----:B------:R-:W-:Y:S01]  /*2640*/  ULEA UR5, UR6, UR4, 0x3 ;  /* 0x0000000406057291 */ /* 0x000fe2000f8e18ff */
[----:B------:R-:W-:-:S04]  /*2650*/  LOP3.LUT R2, R15, UR7, RZ, 0x3c, !PT ;  /* 0x000000070f027c12 */ /* 0x000fc8000f8e3cff */
[----:B-1----:R-:W-:-:S04]  /*2660*/  SHF.L.U32 R3, R2, 0x1f, RZ ;  /* 0x0000001f02037819 */ /* 0x002fc800000006ff */
[----:B------:R-:W1:Y:S02]  /*2670*/  SYNCS.PHASECHK.TRANS64.TRYWAIT P0, [UR5], R3 ;  /* 0x00000003ff0075a7 */ /* 0x000e640008001105 */
[----:B-1----:R-:W-:Y:S05]  /*2680*/  @!P0 BRA `(.L_x_44) ;  /* 0x0000004000b48947 */ /* 0x002fea0003800000 */
.L_x_120:
        /* <DEDUP_REMOVED lines=9> */
.L_x_122:
[----:B------:R-:W-:-:S04]  /*2720*/  UIADD3 UR6, UPT, UPT, UR6, 0x1, URZ ;  /* 0x0000000106067890 */ /* 0x000fc8000fffe0ff */
[----:B------:R-:W-:-:S04]  /*2730*/  UISETP.NE.AND UP0, UPT, UR6, 0x4, UPT ;  /* 0x000000040600788c */ /* 0x000fc8000bf05270 */
[----:B------:R-:W-:Y:S02]  /*2740*/  USEL UR5, URZ, 0x1, UP0 ;  /* 0x00000001ff057887 */ /* 0x000fe40008000000 */
[----:B------:R-:W-:-:S04]  /*2750*/  USEL UR6, UR6, URZ, UP0 ;  /* 0x000000ff06067287 */ /* 0x000fc80008000000 */
[----:B------:R-:W-:Y:S01]  /*2760*/  ULEA UR6, UR6, UR4, 0x3 ;  /* 0x0000000406067291 */ /* 0x000fe2000f8e18ff */
[----:B-1----:R-:W-:-:S04]  /*2770*/  LOP3.LUT R3, R2, UR5, RZ, 0x3c, !PT ;  /* 0x0000000502037c12 */ /* 0x002fc8000f8e3cff */
[----:B------:R-:W-:Y:S01]  /*2780*/  SHF.L.U32 R3, R3, 0x1f, RZ ;  /* 0x0000001f03037819 */ /* 0x000fe200000006ff */
[----:B---3--:R-:W-:-:S07]  /*2790*/  IMAD.U32 R0, RZ, RZ, UR6 ;  /* 0x00000006ff007e24 */ /* 0x008fce000f8e00ff */
.L_x_46:
[----:B-1----:R1:W2:Y:S02]  /*27a0*/  SYNCS.PHASECHK.TRANS64.TRYWAIT P0, [R0+URZ], R3 ;  /* 0x00000003000075a7 */ /* 0x0022a400080011ff */
[----:B--2---:R-:W-:Y:S05]  /*27b0*/  @!P0 NANOSLEEP.SYNCS 0x989680 ;  /* 0x009896800000895d */ /* 0x004fea0003900000 */
[----:B------:R-:W2:Y:S02]  /*27c0*/  @!P0 SYNCS.PHASECHK.TRANS64 P0, [R0+URZ], R3 ;  /* 0x00000003000085a7 */ /* 0x000ea400080010ff */
[----:B--2---:R-:W-:Y:S05]  /*27d0*/  @P0 EXIT ;  /* 0x000000000000094d */ /* 0x004fea0003800000 */
[----:B------:R-:W-:Y:S05]  /*27e0*/  BRA `(.L_x_46) ;  /* 0xfffffffc00ec7947 */ /* 0x000fea000383ffff */
.L_x_22:
[----:B------:R-:W-:-:S04]  /*27f0*/  UISETP.NE.AND UP1, UPT, UR37, URZ, UPT ;  /* 0x000000ff2500728c */ /* 0x000fc8000bf25270 */
[----:B------:R-:W-:-:S09]  /*2800*/  UISETP.NE.OR UP1, UPT, UR10, 0x1, UP1 ;  /* 0x000000010a00788c */ /* 0x000fd20008f25670 */
[----:B------:R-:W-:Y:S05]  /*2810*/  BRA.U UP1, `(.L_x_47) ;  /* 0x00000005014c7547 */ /* 0x000fea000b800000 */
[----:B------:R-:W-:Y:S01]  /*2820*/  HFMA2 R11, -RZ, RZ, 0, 0 ;  /* 0x00000000ff0b7431 */ /* 0x000fe200000001ff */
[----:B------:R-:W-:Y:S01]  /*2830*/  ISETP.GE.U32.AND P2, PT, R10, 0x2, PT ;  /* 0x000000020a00780c */ /* 0x000fe20003f46070 */
[----:B------:R-:W-:Y:S01]  /*2840*/  IMAD.MOV.U32 R12, RZ, RZ, 0x1 ;  /* 0x00000001ff0c7424 */ /* 0x000fe200078e00ff */
[----:B------:R-:W-:Y:S01]  /*2850*/  CS2R R8, SRZ ;  /* 0x0000000000087805 */ /* 0x000fe2000001ff00 */
[----:B------:R-:W-:Y:S01]  /*2860*/  IMAD.MOV.U32 R3, RZ, RZ, RZ ;  /* 0x000000ffff037224 */ /* 0x000fe200078e00ff */
[----:B------:R-:W-:Y:S01]  /*2870*/  UMOV UR4, 0x400 ;  /* 0x0000040000047882 */ /* 0x000fe20000000000 */
[----:B------:R-:W-:Y:S01]  /*2880*/  UMOV UR6, URZ ;  /* 0x000000ff00067c82 */ /* 0x000fe20008000000 */
[----:B------:R-:W-:-:S12]  /*2890*/  ULEA UR37, UR37, UR4, 0x18 ;  /* 0x0000000425257291 */ /* 0x000fd8000f8ec0ff */
.L_x_51:
[----:B------:R-:W-:Y:S02]  /*28a0*/  LEA R0, R3, UR37, 0x3 ;  /* 0x0000002503007c11 */ /* 0x000fe4000f8e18ff */
[----:B------:R-:W-:-:S03]  /*28b0*/  SHF.L.U32 R5, R8, 0x1f, RZ ;  /* 0x0000001f08057819 */ /* 0x000fc600000006ff */
[----:B------:R-:W-:Y:S01]  /*28c0*/  VIADD R4, R0, 0xd0 ;  /* 0x000000d000047836 */ /* 0x000fe20000000000 */
[----:B------:R-:W1:Y:S02]  /*28d0*/  SYNCS.PHASECHK.TRANS64.TRYWAIT P0, [R0+URZ+0xc0], R5 ;  /* 0x0000c005000075a7 */ /* 0x000e6400080011ff */
[----:B-1----:R-:W-:Y:S05]  /*28e0*/  @!P0 BRA `(.L_x_48) ;  /* 0x00000040004c8947 */ /* 0x002fea0003800000 */
.L_x_123:
[----:B------:R-:W-:Y:S01]  /*28f0*/  ULEA UR5, UR6, UR37, 0x3 ;  /* 0x0000002506057291 */ /* 0x000fe2000f8e18ff */
[----:B------:R-:W-:Y:S01]  /*2900*/  PRMT R4, RZ, 0x654, R4 ;  /* 0x00000654ff047816 */ /* 0x000fe20000000004 */
[----:B-1----:R-:W-:Y:S01]  /*2910*/  @!P2 IMAD.MOV.U32 R5, RZ, RZ, 0x10 ;  /* 0x00000010ff05a424 */ /* 0x002fe200078e00ff */
[----:B------:R-:W-:Y:S01]  /*2920*/  SHF.L.U32 R7, R12, 0x1f, RZ ;  /* 0x0000001f0c077819 */ /* 0x000fe200000006ff */
[----:B------:R-:W-:Y:S01]  /*2930*/  UIADD3 UR4, UPT, UPT, UR5, 0x60, URZ ;  /* 0x0000006005047890 */ /* 0x000fe2000fffe0ff */
[----:B------:R1:W-:Y:S05]  /*2940*/  SYNCS.ARRIVE.TRANS64.RED.A1T0 RZ, [R4+URZ], RZ ;  /* 0x000000ff04ff79a7 */ /* 0x0003ea00081004ff */
[----:B------:R-:W-:Y:S01]  /*2950*/  IMAD.U32 R13, RZ, RZ, UR4 ;  /* 0x00000004ff0d7e24 */ /* 0x000fe2000f8e00ff */
[----:B------:R-:W2:Y:S04]  /*2960*/  SYNCS.PHASECHK.TRANS64.TRYWAIT P0, [UR5+0x70], R7 ;  /* 0x00007007ff0075a7 */ /* 0x000ea80008001105 */
[----:B------:R-:W-:Y:S01]  /*2970*/  PRMT R13, R10, 0x654, R13 ;  /* 0x000006540a0d7816 */ /* 0x000fe2000000000d */
[----:B-12---:R-:W-:Y:S06]  /*2980*/  @!P0 BRA `(.L_x_49) ;  /* 0x0000004000388947 */ /* 0x006fec0003800000 */
.L_x_125:
[----:B------:R-:W-:Y:S01]  /*2990*/  ULEA UR4, UR6, UR37, 0x4 ;  /* 0x0000002506047291 */ /* 0x000fe2000f8e20ff */
[----:B------:R-:W-:Y:S01]  /*29a0*/  SEL R2, R13, R2, !P2 ;  /* 0x000000020d027207 */ /* 0x000fe20005000000 */
[----:B------:R-:W-:Y:S01]  /*29b0*/  UIADD3 UR5, UPT, UPT, UR5, 0x60, URZ ;  /* 0x0000006005057890 */ /* 0x000fe2000fffe0ff */
[----:B-1----:R-:W-:Y:S01]  /*29c0*/  LEA R0, R11, UR37, 0x3 ;  /* 0x000000250b007c11 */ /* 0x002fe2000f8e18ff */
[----:B------:R-:W-:Y:S01]  /*29d0*/  UIADD3 UR4, UPT, UPT, UR4, 0xf0, URZ ;  /* 0x000000f004047890 */ /* 0x000fe2000fffe0ff */
[----:B------:R1:W-:Y:S01]  /*29e0*/  @!P2 SYNCS.ARRIVE.TRANS64.RED RZ, [R2+URZ], R5 ;  /* 0x0000000502ffa9a7 */ /* 0x0003e200080004ff */
[----:B------:R-:W-:Y:S01]  /*29f0*/  UIADD3 UR6, UPT, UPT, UR6, 0x1, URZ ;  /* 0x0000000106067890 */ /* 0x000fe2000fffe0ff */
[----:B------:R-:W-:-:S03]  /*2a00*/  VIADD R3, R3, 0x1 ;  /* 0x0000000103037836 */ /* 0x000fc60000000000 */
[----:B------:R-:W-:Y:S02]  /*2a10*/  UISETP.NE.AND UP0, UPT, UR6, 0x2, UPT ;  /* 0x000000020600788c */ /* 0x000fe4000bf05270 */
[----:B------:R-:W-:Y:S01]  /*2a20*/  ISETP.NE.AND P0, PT, R3, 0x2, PT ;  /* 0x000000020300780c */ /* 0x000fe20003f05270 */
[----:B------:R-:W-:Y:S06]  /*2a30*/  UGETNEXTWORKID.BROADCAST [UR4], [UR5] ;  /* 0x00000000040073ca */ /* 0x000fec0008000100 */
[----:B------:R-:W-:Y:S02]  /*2a40*/  USEL UR4, URZ, 0x1, UP0 ;  /* 0x00000001ff047887 */ /* 0x000fe40008000000 */
[----:B------:R-:W-:-:S04]  /*2a50*/  USEL UR6, UR6, URZ, UP0 ;  /* 0x000000ff06067287 */ /* 0x000fc80008000000 */
[----:B------:R-:W-:Y:S02]  /*2a60*/  LOP3.LUT R12, R12, UR4, RZ, 0x3c, !PT ;  /* 0x000000040c0c7c12 */ /* 0x000fe4000f8e3cff */
[----:B-1----:R-:W-:-:S04]  /*2a70*/  SHF.L.U32 R5, R9, 0x1f, RZ ;  /* 0x0000001f09057819 */ /* 0x002fc800000006ff */
[----:B------:R-:W1:Y:S02]  /*2a80*/  SYNCS.PHASECHK.TRANS64.TRYWAIT P1, [R0+URZ+0x60], R5 ;  /* 0x00006005000075a7 */ /* 0x000e6400080211ff */
[----:B-1----:R-:W-:Y:S05]  /*2a90*/  @!P1 BRA `(.L_x_50) ;  /* 0x00000040000c9947 */ /* 0x002fea0003800000 */
.L_x_126:
[----:B------:R-:W-:Y:S01]  /*2aa0*/  LEA R4, R11, UR37, 0x4 ;  /* 0x000000250b047c11 */ /* 0x000fe2000f8e20ff */
[----:B-1----:R-:W-:Y:S01]  /*2ab0*/  VIADD R0, R0, 0x70 ;  /* 0x0000007000007836 */ /* 0x002fe20000000000 */
[----:B------:R-:W-:Y:S01]  /*2ac0*/  SEL R3, R3, RZ, P0 ;  /* 0x000000ff03037207 */ /* 0x000fe20000000000 */
[----:B------:R-:W-:-:S03]  /*2ad0*/  VIADD R11, R11, 0x1 ;  /* 0x000000010b0b7836 */ /* 0x000fc60000000000 */
[----:B------:R-:W1:Y:S01]  /*2ae0*/  LDS.128 R4, [R4+0xf0] ;  /* 0x0000f00004047984 */ /* 0x000e620000000c00 */
[----:B------:R-:W-:Y:S02]  /*2af0*/  PRMT R0, RZ, 0x654, R0 ;  /* 0x00000654ff007816 */ /* 0x000fe40000000000 */
[C---:B------:R-:W-:Y:S01]  /*2b00*/  ISETP.NE.AND P1, PT, R11.reuse, 0x2, PT ;  /* 0x000000020b00780c */ /* 0x040fe20003f25270 */
[----:B------:R-:W-:Y:S01]  /*2b10*/  @!PT LDS RZ, [RZ] ;  /* 0x00000000fffff984 */ /* 0x000fe20000000800 */
[----:B------:R-:W-:Y:S01]  /*2b20*/  @!PT LDS RZ, [RZ] ;  /* 0x00000000fffff984 */ /* 0x000fe20000000800 */
[----:B------:R-:W-:Y:S01]  /*2b30*/  @!PT LDS RZ, [RZ] ;  /* 0x00000000fffff984 */ /* 0x000fe20000000800 */
[----:B------:R-:W-:Y:S01]  /*2b40*/  @!PT LDS RZ, [RZ] ;  /* 0x00000000fffff984 */ /* 0x000fe20000000800 */
[----:B------:R2:W-:Y:S06]  /*2b50*/  MEMBAR.ALL.CTA ;  /* 0x0000000000007992 */ /* 0x0005ec0000008000 */
[----:B--2---:R-:W2:Y:S01]  /*2b60*/  FENCE.VIEW.ASYNC.S ;  /* 0x00000000000073c6 */ /* 0x004ea20000000000 */
[----:B------:R-:W-:Y:S01]  /*2b70*/  SEL R11, R11, RZ, P1 ;  /* 0x000000ff0b0b7207 */ /* 0x000fe20000800000 */
[----:B--2---:R2:W-:Y:S01]  /*2b80*/  SYNCS.ARRIVE.TRANS64.RED.A1T0 RZ, [R0+URZ], RZ ;  /* 0x000000ff00ff79a7 */ /* 0x0045e200081004ff */
[----:B-1----:R-:W-:-:S02]  /*2b90*/  LOP3.LUT P3, RZ, R6, 0x1, RZ, 0xc0, !PT ;  /* 0x0000000106ff7812 */ /* 0x002fc4000786c0ff */
[----:B------:R-:W-:-:S04]  /*2ba0*/  SEL R5, RZ, 0x1, P0 ;  /* 0x00000001ff057807 */ /* 0x000fc80000000000 */
[----:B------:R-:W-:Y:S02]  /*2bb0*/  LOP3.LUT R8, R8, R5, RZ, 0x3c, !PT ;  /* 0x0000000508087212 */ /* 0x000fe400078e3cff */
[----:B--2---:R-:W-:-:S04]  /*2bc0*/  SEL R0, RZ, 0x1, P1 ;  /* 0x00000001ff007807 */ /* 0x004fc80000800000 */
[----:B------:R-:W-:Y:S01]  /*2bd0*/  LOP3.LUT R9, R9, R0, RZ, 0x3c, !PT ;  /* 0x0000000009097212 */ /* 0x000fe200078e3cff */
[----:B------:R-:W-:Y:S06]  /*2be0*/  @P3 BRA `(.L_x_51) ;  /* 0xfffffffc002c3947 */ /* 0x000fec000383ffff */
[----:B------:R-:W-:Y:S01]  /*2bf0*/  ULEA UR5, UR6, UR37, 0x3 ;  /* 0x0000002506057291 */ /* 0x000fe2000f8e18ff */
[----:B------:R-:W-:-:S08]  /*2c00*/  SHF.L.U32 R3, R12, 0x1f, RZ ;  /* 0x0000001f0c037819 */ /* 0x000fd000000006ff */
[----:B------:R-:W1:Y:S02]  /*2c10*/  SYNCS.PHASECHK.TRANS64 P0, [UR5+0x70], R3 ;  /* 0x00007003ff0075a7 */ /* 0x000e640008001005 */
[----:B-1----:R-:W-:Y:S05]  /*2c20*/  @P0 BRA `(.L_x_52) ;  /* 0x0000000000080947 */ /* 0x002fea0003800000 */
[----:B------:R-:W1:Y:S02]  /*2c30*/  SYNCS.PHASECHK.TRANS64.TRYWAIT P0, [UR5+0x70], R3 ;  /* 0x00007003ff0075a7 */ /* 0x000e640008001105 */
[----:B-1----:R-:W-:Y:S05]  /*2c40*/  @!P0 BRA `(.L_x_53) ;  /* 0x0000003c00b48947 */ /* 0x002fea0003800000 */
.L_x_52:
[----:B------:R-:W-:-:S04]  /*2c50*/  UIADD3 UR4, UPT, UPT, UR6, 0x1, URZ ;  /* 0x0000000106047890 */ /* 0x000fc8000fffe0ff */
[----:B------:R-:W-:-:S04]  /*2c60*/  UISETP.NE.AND UP0, UPT, UR4, 0x2, UPT ;  /* 0x000000020400788c */ /* 0x000fc8000bf05270 */
[----:B------:R-:W-:Y:S02]  /*2c70*/  USEL UR7, URZ, 0x1, UP0 ;  /* 0x00000001ff077887 */ /* 0x000fe40008000000 */
[----:B------:R-:W-:-:S04]  /*2c80*/  USEL UR4, UR4, URZ, UP0 ;  /* 0x000000ff04047287 */ /* 0x000fc80008000000 */
[----:B------:R-:W-:Y:S01]  /*2c90*/  ULEA UR4, UR4, UR37, 0x3 ;  /* 0x0000002504047291 */ /* 0x000fe2000f8e18ff */
[----:B-1----:R-:W-:-:S04]  /*2ca0*/  LOP3.LUT R3, R12, UR7, RZ, 0x3c, !PT ;  /* 0x000000070c037c12 */ /* 0x002fc8000f8e3cff */
[----:B------:R-:W-:-:S04]  /*2cb0*/  SHF.L.U32 R0, R3, 0x1f, RZ ;  /* 0x0000001f03007819 */ /* 0x000fc800000006ff */
[----:B------:R-:W1:Y:S02]  /*2cc0*/  SYNCS.PHASECHK.TRANS64 P0, [UR4+0x70], R0 ;  /* 0x00007000ff0075a7 */ /* 0x000e640008001004 */
[----:B-1----:R-:W-:Y:S05]  /*2cd0*/  @P0 EXIT ;  /* 0x000000000000094d */ /* 0x002fea0003800000 */
[----:B------:R-:W-:Y:S02]  /*2ce0*/  SHF.L.U32 R3, R3, 0x1f, RZ ;  /* 0x0000001f03037819 */ /* 0x000fe400000006ff */
[----:B------:R-:W-:-:S07]  /*2cf0*/  MOV R0, UR4 ;  /* 0x0000000400007c02 */ /* 0x000fce0008000f00 */
.L_x_54:
[----:B-1----:R1:W2:Y:S02]  /*2d00*/  SYNCS.PHASECHK.TRANS64.TRYWAIT P0, [R0+URZ+0x70], R3 ;  /* 0x00007003000075a7 */ /* 0x0022a400080011ff */
[----:B--2---:R-:W-:Y:S05]  /*2d10*/  @!P0 NANOSLEEP.SYNCS 0x989680 ;  /* 0x009896800000895d */ /* 0x004fea0003900000 */
[----:B------:R-:W2:Y:S02]  /*2d20*/  @!P0 SYNCS.PHASECHK.TRANS64 P0, [R0+URZ+0x70], R3 ;  /* 0x00007003000085a7 */ /* 0x000ea400080010ff */
[----:B--2---:R-:W-:Y:S05]  /*2d30*/  @P0 EXIT ;  /* 0x000000000000094d */ /* 0x004fea0003800000 */
[----:B------:R-:W-:Y:S05]  /*2d40*/  BRA `(.L_x_54) ;  /* 0xfffffffc00ec7947 */ /* 0x000fea000383ffff */
.L_x_47:
[----:B------:R-:W-:Y:S05]  /*2d50*/  BRA.U UP4, `(.L_x_55) ;  /* 0x0000001104a07547 */ /* 0x000fea000b800000 */
[----:B------:R-:W-:Y:S01]  /*2d60*/  UMOV UR6, 0x40 ;  /* 0x0000004000067882 */ /* 0x000fe20000000000 */
[----:B------:R-:W-:Y:S01]  /*2d70*/  NOP ;  /* 0x0000000000007918 */ /* 0x000fe20000000000 */
[----:B------:R-:W-:Y:S01]  /*2d80*/  ULEA UR6, UR37, UR6, 0x18 ;  /* 0x0000000625067291 */ /* 0x000fe2000f8ec0ff */
[----:B------:R-:W-:Y:S02]  /*2d90*/  UMOV UR7, 0x400 ;  /* 0x0000040000077882 */ /* 0x000fe40000000000 */
[----:B------:R-:W-:-:S06]  /*2da0*/  ULEA UR37, UR37, UR7, 0x18 ;  /* 0x0000000725257291 */ /* 0x000fcc000f8ec0ff */
[----:B------:R-:W1:Y:S02]  /*2db0*/  LDS.U8 R2, [UR6+0x1c] ;  /* 0x00001c06ff027984 */ /* 0x000e640008000000 */
[----:B-1----:R-:W-:-:S13]  /*2dc0*/  ISETP.NE.AND P0, PT, R2, RZ, PT ;  /* 0x000000ff0200720c */ /* 0x002fda0003f05270 */
[----:B------:R-:W-:Y:S05]  /*2dd0*/  @P0 BRA `(.L_x_56) ;  /* 0x0000000400080947 */ /* 0x000fea0003800000 */
[----:B------:R-:W-:Y:S02]  /*2de0*/  UISETP.NE.U32.AND UP0, UPT, UR5, 0x1, UPT ;  /* 0x000000010500788c */ /* 0x000fe4000bf05070 */
[----:B------:R-:W-:-:S07]  /*2df0*/  UIADD3 UR8, UPT, UPT, UR6, 0x8, URZ ;  /* 0x0000000806087890 */ /* 0x000fce000fffe0ff */
[----:B------:R-:W-:Y:S05]  /*2e00*/  BRA.U !UP0, `(.L_x_57) ;  /* 0x00000001089c7547 */ /* 0x000fea000b800000 */
[----:B------:R-:W-:Y:S01]  /*2e10*/  ELECT P0, URZ, PT ;  /* 0x0000000000ff782f */ /* 0x000fe20003800000 */
[----:B------:R-:W-:-:S12]  /*2e20*/  BSSY B0, `(.L_x_57) ;  /* 0x0000025000007945 */ /* 0x000fd80003800000 */
[----:B------:R-:W-:Y:S05]  /*2e30*/  @!P0 BRA `(.L_x_58) ;  /* 0x00000000008c8947 */ /* 0x000fea0003800000 */
[----:B------:R-:W-:-:S05]  /*2e40*/  UMOV UR7, 0x10 ;  /* 0x0000001000077882 */ /* 0x000fca0000000000 */
[----:B------:R-:W-:Y:S04]  /*2e50*/  DEPBAR.LE SB1, 0x36 ;  /* 0x00009d800000791a */ /* 0x000fe80000000000 */
[----:B------:R-:W1:Y:S02]  /*2e60*/  UTCATOMSWS.2CTA.FIND_AND_SET.ALIGN UP1, UR7, UR7 ;  /* 0x00000007000775e3 */ /* 0x000e640008220800 */
[----:B-1----:R-:W-:Y:S01]  /*2e70*/  MOV R11, UR7 ;  /* 0x00000007000b7c02 */ /* 0x002fe20008000f00 */
[----:B------:R-:W-:Y:S06]  /*2e80*/  BRA.U UP1, `(.L_x_59) ;  /* 0x0000000101187547 */ /* 0x000fec000b800000 */
.L_x_60:
[----:B------:R-:W-:Y:S05]  /*2e90*/  NANOSLEEP 0x64 ;  /* 0x000000640000795d */ /* 0x000fea0003800000 */
[----:B------:R-:W-:-:S05]  /*2ea0*/  UMOV UR7, 0x10 ;  /* 0x0000001000077882 */ /* 0x000fca0000000000 */
[----:B------:R-:W-:Y:S04]  /*2eb0*/  DEPBAR.LE SB1, 0x36 ;  /* 0x00009d800000791a */ /* 0x000fe80000000000 */
[----:B------:R-:W1:Y:S02]  /*2ec0*/  UTCATOMSWS.2CTA.FIND_AND_SET.ALIGN UP1, UR7, UR7 ;  /* 0x00000007000775e3 */ /* 0x000e640008220800 */
[----:B-1----:R-:W-:Y:S01]  /*2ed0*/  MOV R11, UR7 ;  /* 0x00000007000b7c02 */ /* 0x002fe20008000f00 */
[----:B------:R-:W-:Y:S05]  /*2ee0*/  BRA.U !UP1, `(.L_x_60) ;  /* 0xfffffffd09e87547 */ /* 0x000fea000b83ffff */
.L_x_59:
[----:B------:R-:W1:Y:S01]  /*2ef0*/  LDS R5, [UR6+0x10] ;  /* 0x00001006ff057984 */ /* 0x000e620008000800 */
[----:B------:R-:W-:Y:S01]  /*2f00*/  IMAD.U32 R3, RZ, RZ, UR37 ;  /* 0x00000025ff037e24 */ /* 0x000fe2000f8e00ff */
[----:B------:R-:W-:-:S03]  /*2f10*/  MOV R2, UR4 ;  /* 0x0000000400027c02 */ /* 0x000fc60008000f00 */
[----:B------:R-:W-:Y:S01]  /*2f20*/  VIADD R3, R3, 0x110 ;  /* 0x0000011003037836 */ /* 0x000fe20000000000 */
[----:B-1----:R-:W-:-:S04]  /*2f30*/  SHF.L.U32 R5, R5, 0x1f, RZ ;  /* 0x0000001f05057819 */ /* 0x002fc800000006ff */
[----:B------:R-:W1:Y:S02]  /*2f40*/  SYNCS.PHASECHK.TRANS64.TRYWAIT P0, [UR6+0x8], R5 ;  /* 0x00000805ff0075a7 */ /* 0x000e640008001106 */
[----:B-1----:R-:W-:Y:S05]  /*2f50*/  @P0 BRA `(.L_x_61) ;  /* 0x0000000000080947 */ /* 0x002fea0003800000 */
[----:B------:R-:W1:Y:S02]  /*2f60*/  SYNCS.PHASECHK.TRANS64.TRYWAIT P0, [UR6+0x8], R5 ;  /* 0x00000805ff0075a7 */ /* 0x000e640008001106 */
[----:B-1----:R-:W-:Y:S05]  /*2f70*/  @!P0 BRA `(.L_x_62) ;  /* 0x0000003c00008947 */ /* 0x002fea0003800000 */
.L_x_61:
[----:B-1----:R-:W-:Y:S01]  /*2f80*/  HFMA2 R4, -RZ, RZ, 0, 5.9604644775390625e-08 ;  /* 0x00000001ff047431 */ /* 0x002fe200000001ff */
[----:B------:R-:W-:Y:S01]  /*2f90*/  UPRMT UR7, UR4, 0x654, UR8 ;  /* 0x0000065404077896 */ /* 0x000fe20008000008 */
[----:B------:R-:W-:Y:S01]  /*2fa0*/  IMAD.MOV.U32 R6, RZ, RZ, 0xffff ;  /* 0x0000ffffff067424 */ /* 0x000fe200078e00ff */
[----:B------:R-:W-:Y:S01]  /*2fb0*/  PRMT R2, R2, 0x654, R3 ;  /* 0x0000065402027816 */ /* 0x000fe20000000003 */
[----:B------:R-:W-:Y:S02]  /*2fc0*/  IMAD.MOV.U32 R5, RZ, RZ, 0x4 ;  /* 0x00000004ff057424 */ /* 0x000fe400078e00ff */
[----:B------:R-:W-:Y:S01]  /*2fd0*/  IMAD.SHL.U32 R9, R11, 0x20, RZ ;  /* 0x000000200b097824 */ /* 0x000fe200078e00ff */
[----:B------:R-:W-:Y:S02]  /*2fe0*/  MOV R3, UR7 ;  /* 0x0000000700037c02 */ /* 0x000fe40008000f00 */
[-C--:B------:R-:W-:Y:S01]  /*2ff0*/  SHF.L.U32 R7, R6, R11.reuse, RZ ;  /* 0x0000000b06077219 */ /* 0x080fe200000006ff */
[----:B------:R1:W-:Y:S01]  /*3000*/  SYNCS.ARRIVE.TRANS64.RED RZ, [UR7], R5 ;  /* 0x00000005ffff79a7 */ /* 0x0003e20008000407 */
[----:B------:R-:W-:Y:S01]  /*3010*/  SHF.L.U32 R6, R4, R11, RZ ;  /* 0x0000000b04067219 */ /* 0x000fe200000006ff */
[----:B------:R1:W-:Y:S04]  /*3020*/  STS [UR37+0x110], R9 ;  /* 0x00011009ff007988 */ /* 0x0003e80008000825 */
[----:B------:R1:W-:Y:S04]  /*3030*/  STAS [R2.64], R11 ;  /* 0x0000000b02007dbd */ /* 0x0003e8000c0008ff */
[----:B------:R1:W-:Y:S04]  /*3040*/  ATOMS.OR RZ, [UR6+0x14], R7 ;  /* 0x00001407ffff798c */ /* 0x0003e8000b000006 */
[----:B------:R1:W-:Y:S04]  /*3050*/  ATOMS.OR RZ, [UR6+0x18], R6 ;  /* 0x00001806ffff798c */ /* 0x0003e8000b000006 */
[----:B------:R1:W-:Y:S02]  /*3060*/  ATOMS.XOR RZ, [UR6+0x10], R4 ;  /* 0x00001004ffff798c */ /* 0x0003e4000b800006 */
.L_x_58:
[----:B------:R-:W-:Y:S05]  /*3070*/  BSYNC B0 ;  /* 0x0000000000007941 */ /* 0x000fea0003800000 */
.L_x_57:
[----:B------:R-:W-:Y:S05]  /*3080*/  BRA.U UP0, `(.L_x_63) ;  /* 0x00000001006c7547 */ /* 0x000fea000b800000 */
[----:B------:R-:W-:-:S03]  /*3090*/  UMOV UR7, 0xffffffff ;  /* 0xffffffff00077882 */ /* 0x000fc60000000000 */
[----:B------:R-:W-:Y:S05]  /*30a0*/  BRA.DIV UR7, `(.L_x_64) ;  /* 0x0000003a07cc7947 */ /* 0x000fea000b800000 */
[----:B------:R-:W-:-:S13]  /*30b0*/  ELECT P6, URZ, PT ;  /* 0x0000000000ff782f */ /* 0x000fda00038c0000 */
.L_x_130:
[----:B------:R-:W-:Y:S05]  /*30c0*/  @!P6 BRA `(.L_x_63) ;  /* 0x00000000005ce947 */ /* 0x000fea0003800000 */
[----:B-1----:R-:W1:Y:S02]  /*30d0*/  LDS R3, [UR6+0x10] ;  /* 0x00001006ff037984 */ /* 0x002e640008000800 */
[----:B-1----:R-:W-:-:S04]  /*30e0*/  SHF.L.U32 R3, R3, 0x1f, RZ ;  /* 0x0000001f03037819 */ /* 0x002fc800000006ff */
[----:B------:R-:W1:Y:S02]  /*30f0*/  SYNCS.PHASECHK.TRANS64.TRYWAIT P0, [UR6+0x8], R3 ;  /* 0x00000803ff0075a7 */ /* 0x000e640008001106 */
[----:B-1----:R-:W-:Y:S05]  /*3100*/  @P0 BRA `(.L_x_65) ;  /* 0x0000000000080947 */ /* 0x002fea0003800000 */
[----:B------:R-:W1:Y:S02]  /*3110*/  SYNCS.PHASECHK.TRANS64.TRYWAIT P0, [UR6+0x8], R3 ;  /* 0x00000803ff0075a7 */ /* 0x000e640008001106 */
[----:B-1----:R-:W-:Y:S05]  /*3120*/  @!P0 BRA `(.L_x_66) ;  /* 0x0000003800cc8947 */ /* 0x002fea0003800000 */
.L_x_65:
[----:B------:R-:W2:Y:S01]  /*3130*/  LDS R5, [UR37+0x110] ;  /* 0x00011025ff057984 */ /* 0x000ea20008000800 */
[----:B-1----:R-:W-:Y:S02]  /*3140*/  HFMA2 R2, -RZ, RZ, 0, 5.9604644775390625e-08 ;  /* 0x00000001ff027431 */ /* 0x002fe400000001ff */
[----:B------:R-:W-:Y:S01]  /*3150*/  IMAD.MOV.U32 R3, RZ, RZ, 0xffff ;  /* 0x0000ffffff037424 */ /* 0x000fe200078e00ff */
[----:B------:R-:W-:Y:S01]  /*3160*/  UPRMT UR7, UR4, 0x654, UR8 ;  /* 0x0000065404077896 */ /* 0x000fe20008000008 */
[----:B--2---:R-:W-:-:S03]  /*3170*/  IMAD.SHL.U32 R4, R5, 0x20, RZ ;  /* 0x0000002005047824 */ /* 0x004fc600078e00ff */
[-C--:B------:R-:W-:Y:S02]  /*3180*/  SHF.L.U32 R3, R3, R5.reuse, RZ ;  /* 0x0000000503037219 */ /* 0x080fe400000006ff */
[----:B------:R-:W-:Y:S01]  /*3190*/  SHF.L.U32 R5, R2, R5, RZ ;  /* 0x0000000502057219 */ /* 0x000fe200000006ff */
[----:B------:R2:W-:Y:S04]  /*31a0*/  STS [UR37+0x110], R4 ;  /* 0x00011004ff007988 */ /* 0x0005e80008000825 */
[----:B------:R2:W-:Y:S04]  /*31b0*/  ATOMS.OR RZ, [UR6+0x14], R3 ;  /* 0x00001403ffff798c */ /* 0x0005e8000b000006 */
[----:B------:R2:W-:Y:S01]  /*31c0*/  ATOMS.OR RZ, [UR6+0x18], R5 ;  /* 0x00001805ffff798c */ /* 0x0005e2000b000006 */
[----:B------:R-:W-:Y:S03]  /*31d0*/  SYNCS.ARRIVE.TRANS64.RED.A1T0 RZ, [UR7], RZ ;  /* 0x000000ffffff79a7 */ /* 0x000fe60008100407 */
[----:B------:R2:W-:Y:S01]  /*31e0*/  ATOMS.XOR RZ, [UR6+0x10], R2 ;  /* 0x00001002ffff798c */ /* 0x0005e2000b800006 */
[----:B------:R-:W-:Y:S05]  /*31f0*/  BRA `(.L_x_63) ;  /* 0x0000000000107947 */ /* 0x000fea0003800000 */
.L_x_56:
[----:B------:R-:W-:-:S05]  /*3200*/  MOV R2, 0xffffffff ;  /* 0xffffffff00027802 */ /* 0x000fca0000000f00 */
[----:B------:R1:W-:Y:S02]  /*3210*/  STS [UR37+0x110], R2 ;  /* 0x00011002ff007988 */ /* 0x0003e40008000825 */
[----:B-1----:R-:W-:Y:S02]  /*3220*/  MOV R2, 0x3240 ;  /* 0x0000324000027802 */ /* 0x002fe40000000f00 */
[----:B-----5:R-:W-:Y:S05]  /*3230*/  CALL.REL.NOINC `($__internal_1_$__cuda_sm10x_tcgen05_guardrail_trap_phase_invalid_during_alloc) ;  /* 0x0000003c00d47944 */ /* 0x020fea0003c00000 */
.L_x_63:
[----:B------:R-:W-:Y:S05]  /*3240*/  WARPSYNC.ALL ;  /* 0x0000000000007948 */ /* 0x000fea0003800000 */
[----:B------:R-:W3:Y:S01]  /*3250*/  S2UR UR8, SR_CgaCtaId ;  /* 0x00000000000879c3 */ /* 0x000ee20000008800 */
[----:B------:R-:W-:Y:S01]  /*3260*/  UMOV UR6, 0x400 ;  /* 0x0000040000067882 */ /* 0x000fe20000000000 */
[----:B------:R-:W-:-:S06]  /*3270*/  NOP ;  /* 0x0000000000007918 */ /* 0x000fcc0000000000 */
[----:B------:R-:W-:Y:S06]  /*3280*/  BAR.ARV 0x6, 0xa0 ;  /* 0x0182800000007b1d */ /* 0x000fec0000002000 */
[----:B------:R-:W-:Y:S01]  /*3290*/  LOP3.LUT R0, R0, 0xffff, RZ, 0xc0, !PT ;  /* 0x0000ffff00007812 */ /* 0x000fe200078ec0ff */
[----:B-1----:R-:W-:Y:S01]  /*32a0*/  IMAD.MOV.U32 R9, RZ, RZ, 0x1 ;  /* 0x00000001ff097424 */ /* 0x002fe200078e00ff */
[----:B------:R-:W-:Y:S01]  /*32b0*/  LOP3.LUT R8, R8, 0xffff, RZ, 0xc0, !PT ;  /* 0x0000ffff08087812 */ /* 0x000fe200078ec0ff */
[----:B------:R-:W-:Y:S01]  /*32c0*/  UMOV UR22, URZ ;  /* 0x000000ff00167c82 */ /* 0x000fe20008000000 */
[----:B------:R-:W-:Y:S01]  /*32d0*/  R2UR UR12, R0 ;  /* 0x00000000000c72ca */ /* 0x000fe200000e0000 */
[----:B------:R-:W-:Y:S01]  /*32e0*/  UMOV UR21, URZ ;  /* 0x000000ff00157c82 */ /* 0x000fe20008000000 */
[----:B------:R-:W-:Y:S01]  /*32f0*/  R2UR UR13, R8 ;  /* 0x00000000080d72ca */ /* 0x000fe200000e0000 */
[----:B------:R-:W-:Y:S01]  /*3300*/  IMAD.MOV.U32 R8, RZ, RZ, RZ ;  /* 0x000000ffff087224 */ /* 0x000fe200078e00ff */
[----:B------:R-:W-:Y:S01]  /*3310*/  UMOV UR20, URZ ;  /* 0x000000ff00147c82 */ /* 0x000fe20008000000 */
[----:B------:R-:W-:-:S02]  /*3320*/  UISETP.NE.AND UP2, UPT, UR5, URZ, UPT ;  /* 0x000000ff0500728c */ /* 0x000fc4000bf45270 */
[----:B---3--:R-:W-:Y:S01]  /*3330*/  ULEA UR8, UR8, UR6, 0x18 ;  /* 0x0000000608087291 */ /* 0x008fe2000f8ec0ff */
[----:B------:R-:W1:Y:S03]  /*3340*/  LDCU UR6, c[0x0][0x38c] ;  /* 0x00007180ff0677ac */ /* 0x000e660008000800 */
[----:B------:R-:W-:Y:S02]  /*3350*/  UIADD3 UR14, UPT, UPT, UR8, 0x2400, URZ ;  /* 0x00002400080e7890 */ /* 0x000fe4000fffe0ff */
[----:B------:R-:W-:-:S03]  /*3360*/  UIADD3 UR15, UPT, UPT, UR8, 0x6400, URZ ;  /* 0x00006400080f7890 */ /* 0x000fc6000fffe0ff */
[----:B--2---:R-:W2:Y:S01]  /*3370*/  LDS R2, [UR8+0x110] ;  /* 0x00011008ff027984 */ /* 0x004ea20008000800 */
[----:B------:R-:W-:Y:S02]  /*3380*/  USHF.R.U32.HI UR14, URZ, 0x4, UR14 ;  /* 0x00000004ff0e7899 */ /* 0x000fe4000801160e */
[----:B------:R-:W-:Y:S02]  /*3390*/  USHF.R.U32.HI UR15, URZ, 0x4, UR15 ;  /* 0x00000004ff0f7899 */ /* 0x000fe4000801160f */
[----:B------:R-:W-:Y:S02]  /*33a0*/  ULOP3.LUT UR14, UR14, 0x3fff, URZ, 0xc0, !UPT ;  /* 0x00003fff0e0e7892 */ /* 0x000fe4000f8ec0ff */
[----:B------:R-:W-:Y:S02]  /*33b0*/  ULOP3.LUT UR15, UR15, 0x3fff, URZ, 0xc0, !UPT ;  /* 0x00003fff0f0f7892 */ /* 0x000fe4000f8ec0ff */
[----:B------:R-:W-:Y:S02]  /*33c0*/  ULOP3.LUT UR14, UR14, 0x10000, URZ, 0xfc, !UPT ;  /* 0x000100000e0e7892 */ /* 0x000fe4000f8efcff */
[----:B-1----:R-:W-:-:S02]  /*33d0*/  UIADD3 UR6, UPT, UPT, UR6, 0x3f, URZ ;  /* 0x0000003f06067890 */ /* 0x002fc4000fffe0ff */
[----:B------:R-:W-:Y:S02]  /*33e0*/  ULOP3.LUT UR15, UR15, 0x10000, URZ, 0xfc, !UPT ;  /* 0x000100000f0f7892 */ /* 0x000fe4000f8efcff */
[----:B------:R-:W-:Y:S01]  /*33f0*/  USHF.R.S32.HI UR7, URZ, 0x1f, UR6 ;  /* 0x0000001fff077899 */ /* 0x000fe20008011406 */
[----:B------:R-:W-:Y:S01]  /*3400*/  UMOV UR28, 0x0 ;  /* 0x00000000001c7882 */ /* 0x000fe20000000000 */
[----:B------:R-:W-:Y:S02]  /*3410*/  UMOV UR29, 0x8100010 ;  /* 0x08100010001d7882 */ /* 0x000fe40000000000 */
[----:B------:R-:W-:Y:S01]  /*3420*/  ULEA.HI UR7, UR7, UR6, URZ, 0x6 ;  /* 0x0000000607077291 */ /* 0x000fe2000f8f30ff */
[----:B------:R-:W-:Y:S01]  /*3430*/  UMOV UR26, 0x0 ;  /* 0x00000000001a7882 */ /* 0x000fe20000000000 */
[----:B------:R-:W-:Y:S02]  /*3440*/  UMOV UR27, 0x8100010 ;  /* 0x08100010001b7882 */ /* 0x000fe40000000000 */
[----:B------:R-:W-:-:S04]  /*3450*/  USHF.R.S32.HI UR7, URZ, 0x6, UR7 ;  /* 0x00000006ff077899 */ /* 0x000fc80008011407 */
[----:B------:R-:W-:-:S04]  /*3460*/  UISETP.LT.AND UP0, UPT, UR7, 0x1, UPT ;  /* 0x000000010700788c */ /* 0x000fc8000bf01270 */
[----:B------:R-:W-:Y:S01]  /*3470*/  USEL UR23, UR7, 0x1, !UP0 ;  /* 0x0000000107177887 */ /* 0x000fe2000c000000 */
[----:B--2---:R-:W-:Y:S02]  /*3480*/  R2UR UR24, R2 ;  /* 0x00000000021872ca */ /* 0x004fe400000e0000 */
[----:B------:R-:W-:-:S13]  /*3490*/  CS2R R2, SRZ ;  /* 0x0000000000027805 */ /* 0x000fda000001ff00 */
.L_x_74:
[C---:B------:R-:W-:Y:S02]  /*34a0*/  LEA R0, R8.reuse, UR8, 0x3 ;  /* 0x0000000808007c11 */ /* 0x040fe4000f8e18ff */
[----:B------:R-:W-:Y:S02]  /*34b0*/  SHF.L.U32 R5, R3, 0x1f, RZ ;  /* 0x0000001f03057819 */ /* 0x000fe400000006ff */
[----:B------:R-:W-:Y:S02]  /*34c0*/  LEA R4, R8, UR8, 0x4 ;  /* 0x0000000808047c11 */ /* 0x000fe4000f8e20ff */
[----:B------:R-:W1:Y:S02]  /*34d0*/  SYNCS.PHASECHK.TRANS64.TRYWAIT P0, [R0+URZ+0x60], R5 ;  /* 0x00006005000075a7 */ /* 0x000e6400080011ff */
[----:B-1-34-:R-:W-:Y:S05]  /*34e0*/  @!P0 BRA `(.L_x_67) ;  /* 0x0000003400f48947 */ /* 0x01afea0003800000 */
.L_x_131:
[----:B-1----:R-:W1:Y:S01]  /*34f0*/  LDS.128 R4, [R4+0xf0] ;  /* 0x0000f00004047984 */ /* 0x002e620000000c00 */
[----:B------:R-:W-:Y:S02]  /*3500*/  VIADD R0, R0, 0x70 ;  /* 0x0000007000007836 */ /* 0x000fe40000000000 */
[----:B------:R-:W-:Y:S01]  /*3510*/  VIADD R8, R8, 0x1 ;  /* 0x0000000108087836 */ /* 0x000fe20000000000 */
[----:B------:R-:W-:Y:S01]  /*3520*/  @!PT LDS RZ, [RZ] ;  /* 0x00000000fffff984 */ /* 0x000fe20000000800 */
[----:B------:R-:W-:Y:S01]  /*3530*/  @!PT LDS RZ, [RZ] ;  /* 0x00000000fffff984 */ /* 0x000fe20000000800 */
[----:B------:R-:W-:Y:S01]  /*3540*/  @!PT LDS RZ, [RZ] ;  /* 0x00000000fffff984 */ /* 0x000fe20000000800 */
[----:B------:R-:W-:Y:S01]  /*3550*/  @!PT LDS RZ, [RZ] ;  /* 0x00000000fffff984 */ /* 0x000fe20000000800 */
[----:B------:R2:W-:Y:S06]  /*3560*/  MEMBAR.ALL.CTA ;  /* 0x0000000000007992 */ /* 0x0005ec0000008000 */
[----:B--2---:R-:W2:Y:S01]  /*3570*/  FENCE.VIEW.ASYNC.S ;  /* 0x00000000000073c6 */ /* 0x004ea20000000000 */
[----:B------:R-:W-:-:S04]  /*3580*/  PRMT R0, RZ, 0x654, R0 ;  /* 0x00000654ff007816 */ /* 0x000fc80000000000 */
[----:B--2---:R2:W-:Y:S01]  /*3590*/  SYNCS.ARRIVE.TRANS64.RED.A1T0 RZ, [R0+URZ], RZ ;  /* 0x000000ff00ff79a7 */ /* 0x0045e200081004ff */
[----:B-1----:R-:W-:Y:S01]  /*35a0*/  LOP3.LUT P1, RZ, R6, 0x1, RZ, 0xc0, !PT ;  /* 0x0000000106ff7812 */ /* 0x002fe2000782c0ff */
[----:B--2---:R-:W-:-:S12]  /*35b0*/  BRA.U UP2, `(.L_x_68) ;  /* 0x0000000102e07547 */ /* 0x004fd8000b800000 */
[----:B------:R-:W1:Y:S01]  /*35c0*/  LDCU UR6, c[0x0][0x38c] ;  /* 0x00007180ff0677ac */ /* 0x000e620008000800 */
[----:B------:R-:W-:Y:S02]  /*35d0*/  PLOP3.LUT P2, PT, PT, PT, PT, 0x80, 0x8 ;  /* 0x000000000008781c */ /* 0x000fe40003f4f070 */
[----:B------:R-:W-:Y:S01]  /*35e0*/  SHF.L.U32 R5, R9, 0x1f, RZ ;  /* 0x0000001f09057819 */ /* 0x000fe200000006ff */
[----:B------:R-:W-:Y:S02]  /*35f0*/  ULEA UR10, UR22, UR8, 0x3 ;  /* 0x00000008160a7291 */ /* 0x000fe4000f8e18ff */
[----:B------:R-:W-:Y:S02]  /*3600*/  ULEA UR11, UR22, UR24, 0x5 ;  /* 0x00000018160b7291 */ /* 0x000fe4000f8e28ff */
[----:B-1----:R-:W-:-:S06]  /*3610*/  UISETP.GE.AND UP0, UPT, UR6, 0x1, UPT ;  /* 0x000000010600788c */ /* 0x002fcc000bf06270 */
[----:B------:R-:W-:-:S05]  /*3620*/  PLOP3.LUT P0, PT, PT, PT, UP0, 0x80, 0x8 ;  /* 0x000000000008781c */ /* 0x000fca0003f0f008 */
[----:B------:R-:W-:-:S08]  /*3630*/  @UP0 ULEA UR6, UR21, UR8, 0x3 ;  /* 0x0000000815060291 */ /* 0x000fd0000f8e18ff */
[----:B------:R-:W-:-:S04]  /*3640*/  @P0 SHF.L.U32 R0, R2, 0x1f, RZ ;  /* 0x0000001f02000819 */ /* 0x000fc800000006ff */
[----:B------:R1:W2:Y:S01]  /*3650*/  @P0 SYNCS.PHASECHK.TRANS64.TRYWAIT P2, [UR6], R0 ;  /* 0x00000000ff0005a7 */ /* 0x0002a20008041106 */
[----:B------:R-:W3:Y:S02]  /*3660*/  SYNCS.PHASECHK.TRANS64.TRYWAIT P0, [UR10+0xa0], R5 ;  /* 0x0000a005ff0075a7 */ /* 0x000ee4000800110a */
[----:B-123--:R-:W-:Y:S05]  /*3670*/  @!P0 BRA `(.L_x_69) ;  /* 0x0000003400a48947 */ /* 0x00efea0003800000 */
.L_x_133:
[----:B------:R-:W-:Y:S01]  /*3680*/  UMOV UR19, UR20 ;  /* 0x0000001400137c82 */ /* 0x000fe20008000000 */
[----:B------:R-:W-:Y:S05]  /*3690*/  BRA.U !UP0, `(.L_x_70) ;  /* 0x0000000108987547 */ /* 0x000fea000b800000 */
[----:B------:R-:W-:Y:S02]  /*36a0*/  UIADD3 UR19, UPT, UPT, UR23, UR20, URZ ;  /* 0x0000001417137290 */ /* 0x000fe4000fffe0ff */
[----:B------:R-:W-:Y:S01]  /*36b0*/  UPLOP3.LUT UP3, UPT, UPT, UPT, UPT, 0x40, 0x4 ;  /* 0x000000000004789c */ /* 0x000fe20003f6e870 */
[----:B------:R-:W-:Y:S01]  /*36c0*/  UMOV UR18, UR7 ;  /* 0x0000000700127c82 */ /* 0x000fe20008000000 */
[----:B------:R-:W-:-:S09]  /*36d0*/  UMOV UR17, UR21 ;  /* 0x0000001500117c82 */ /* 0x000fd20008000000 */
.L_x_73:
[----:B--2---:R-:W-:Y:S01]  /*36e0*/  ULEA UR9, UR17, UR8, 0x3 ;  /* 0x0000000811097291 */ /* 0x004fe2000f8e18ff */
[----:B---3--:R-:W-:Y:S11]  /*36f0*/  @P2 BRA `(.L_x_71) ;  /* 0x00000000000c2947 */ /* 0x008ff60003800000 */
[----:B-1----:R-:W-:Y:S04]  /*3700*/  SHF.L.U32 R5, R2, 0x1f, RZ ;  /* 0x0000001f02057819 */ /* 0x002fe800000006ff */
[----:B------:R-:W1:Y:S02]  /*3710*/  SYNCS.PHASECHK.TRANS64.TRYWAIT P0, [UR9], R5 ;  /* 0x00000005ff0075a7 */ /* 0x000e640008001109 */
[----:B-1----:R-:W-:Y:S05]  /*3720*/  @!P0 BRA `(.L_x_72) ;  /* 0x0000003400908947 */ /* 0x002fea0003800000 */
.L_x_71:
[----:B------:R-:W-:Y:S01]  /*3730*/  UISETP.NE.AND UP0, UPT, UR18, 0x1, UPT ;  /* 0x000000011200788c */ /* 0x000fe2000bf05270 */
[----:B------:R-:W-:Y:S01]  /*3740*/  PLOP3.LUT P2, PT, PT, PT, PT, 0x80, 0x8 ;  /* 0x000000000008781c */ /* 0x000fe20003f4f070 */
[----:B------:R-:W-:Y:S02]  /*3750*/  UIADD3 UR21, UPT, UPT, UR17, 0x1, URZ ;  /* 0x0000000111157890 */ /* 0x000fe4000fffe0ff */
[----:B------:R-:W-:Y:S02]  /*3760*/  ULEA UR30, UR17, UR15, 0x7 ;  /* 0x0000000f111e7291 */ /* 0x000fe4000f8e38ff */
[----:B------:R-:W-:Y:S01]  /*3770*/  UISETP.NE.AND UP1, UPT, UR21, 0x4, UPT ;  /* 0x000000041500788c */ /* 0x000fe2000bf25270 */
[----:B------:R-:W-:Y:S01]  /*3780*/  PLOP3.LUT P0, PT, PT, PT, UP0, 0x80, 0x8 ;  /* 0x000000000008781c */ /* 0x000fe20003f0f008 */
[----:B------:R-:W-:Y:S02]  /*3790*/  ULEA UR32, UR17, UR14, 0x8 ;  /* 0x0000000e11207291 */ /* 0x000fe4000f8e40ff */
[----:B------:R-:W-:Y:S02]  /*37a0*/  USEL UR16, URZ, 0x1, UP1 ;  /* 0x00000001ff107887 */ /* 0x000fe40008800000 */
[----:B------:R-:W-:Y:S02]  /*37b0*/  USEL UR21, UR21, URZ, UP1 ;  /* 0x000000ff15157287 */ /* 0x000fe40008800000 */
[----:B------:R-:W-:Y:S02]  /*37c0*/  UIADD3 UR36, UPT, UPT, UR30, 0x2, URZ ;  /* 0x000000021e247890 */ /* 0x000fe4000fffe0ff */
[----:B------:R-:W-:Y:S01]  /*37d0*/  @UP0 ULEA UR6, UR21, UR8, 0x3 ;  /* 0x0000000815060291 */ /* 0x000fe2000f8e18ff */
[----:B------:R-:W-:Y:S01]  /*37e0*/  LOP3.LUT R2, R2, UR16, RZ, 0x3c, !PT ;  /* 0x0000001002027c12 */ /* 0x000fe2000f8e3cff */
[----:B------:R-:W-:Y:S02]  /*37f0*/  UIADD3 UR34, UPT, UPT, UR32, 0x2, URZ ;  /* 0x0000000220227890 */ /* 0x000fe4000fffe0ff */
[----:B------:R-:W-:Y:S01]  /*3800*/  UIADD3 UR9, UPT, UPT, UR9, 0x20, URZ ;  /* 0x0000002009097890 */ /* 0x000fe2000fffe0ff */
[----:B-1----:R-:W-:Y:S01]  /*3810*/  @P0 SHF.L.U32 R0, R2, 0x1f, RZ ;  /* 0x0000001f02000819 */ /* 0x002fe200000006ff */
[----:B------:R-:W-:Y:S01]  /*3820*/  UMOV UR31, 0x80004020 ;  /* 0x80004020001f7882 */ /* 0x000fe20000000000 */
[----:B------:R-:W-:Y:S01]  /*3830*/  UMOV UR33, 0x80004020 ;  /* 0x8000402000217882 */ /* 0x000fe20000000000 */
[----:B------:R-:W-:Y:S01]  /*3840*/  UMOV UR37, 0x80004020 ;  /* 0x8000402000257882 */ /* 0x000fe20000000000 */
[----:B------:R2:W3:Y:S01]  /*3850*/  @P0 SYNCS.PHASECHK.TRANS64.TRYWAIT P2, [UR6], R0 ;  /* 0x00000000ff0005a7 */ /* 0x0004e20008041106 */
[----:B------:R-:W-:Y:S01]  /*3860*/  UIADD3 UR20, UPT, UPT, UR20, 0x1, URZ ;  /* 0x0000000114147890 */ /* 0x000fe2000fffe0ff */
[----:B------:R2:W-:Y:S01]  /*3870*/  UTCQMMA.2CTA gdesc[UR32], gdesc[UR30], tmem[UR11], tmem[UR28], idesc[UR29], UP3 ;  /* 0x00ff1c1e200075ea */ /* 0x0005e20009a0030b */
[----:B------:R-:W-:Y:S02]  /*3880*/  UIADD3 UR18, UPT, UPT, UR18, -0x1, URZ ;  /* 0xffffffff12127890 */ /* 0x000fe4000fffe0ff */
[----:B------:R-:W-:Y:S02]  /*3890*/  UISETP.NE.AND UP0, UPT, UR20, UR19, UPT ;  /* 0x000000131400728c */ /* 0x000fe4000bf05270 */
[----:B------:R-:W-:Y:S01]  /*38a0*/  UPLOP3.LUT UP3, UPT, UPT, UPT, UPT, 0x80, 0x8 ;  /* 0x000000000008789c */ /* 0x000fe20003f6f070 */
[----:B------:R-:W-:Y:S01]  /*38b0*/  UMOV UR35, 0x80004020 ;  /* 0x8000402000237882 */ /* 0x000fe20000000000 */
[----:B------:R-:W-:Y:S01]  /*38c0*/  UMOV UR17, UR21 ;  /* 0x0000001500117c82 */ /* 0x000fe20008000000 */
[----:B------:R2:W-:Y:S01]  /*38d0*/  UTCQMMA.2CTA gdesc[UR34], gdesc[UR36], tmem[UR11], tmem[UR26], idesc[UR27], UPT ;  /* 0x00ff1a24220075ea */ /* 0x0005e2000ba0030b */
[----:B------:R2:W-:Y:S03]  /*38e0*/  UTCBAR.2CTA.MULTICAST [UR9], URZ, UR13 ;  /* 0x000000ff090073e9 */ /* 0x0005e6000820080d */
[----:B------:R-:W-:Y:S05]  /*38f0*/  BRA.U UP0, `(.L_x_73) ;  /* 0xfffffffd00787547 */ /* 0x000fea000b83ffff */
.L_x_70:
[----:B------:R-:W-:Y:S01]  /*3900*/  UIADD3 UR10, UPT, UPT, UR10, 0x80, URZ ;  /* 0x000000800a0a7890 */ /* 0x000fe2000fffe0ff */
[----:B------:R-:W-:-:S08]  /*3910*/  UMOV UR20, UR19 ;  /* 0x0000001300147c82 */ /* 0x000fd00008000000 */
[----:B------:R4:W-:Y:S01]  /*3920*/  UTCBAR.2CTA.MULTICAST [UR10], URZ, UR12 ;  /* 0x000000ff0a0073e9 */ /* 0x0009e2000820080c */
[----:B------:R-:W-:Y:S02]  /*3930*/  NOP ;  /* 0x0000000000007918 */ /* 0x000fe40000000000 */
.L_x_68:
[----:B------:R-:W-:Y:S01]  /*3940*/  UIADD3 UR22, UPT, UPT, UR22, 0x1, URZ ;  /* 0x0000000116167890 */ /* 0x000fe2000fffe0ff */
[----:B------:R-:W-:-:S03]  /*3950*/  ISETP.NE.AND P0, PT, R8, 0x2, PT ;  /* 0x000000020800780c */ /* 0x000fc60003f05270 */
[----:B------:R-:W-:Y:S01]  /*3960*/  UISETP.NE.AND UP0, UPT, UR22, 0x4, UPT ;  /* 0x000000041600788c */ /* 0x000fe2000bf05270 */
[----:B-12---:R-:W-:Y:S02]  /*3970*/  SEL R0, RZ, 0x1, P0 ;  /* 0x00000001ff007807 */ /* 0x006fe40000000000 */
[----:B------:R-:W-:Y:S01]  /*3980*/  SEL R8, R8, RZ, P0 ;  /* 0x000000ff08087207 */ /* 0x000fe20000000000 */
[----:B------:R-:W-:Y:S01]  /*3990*/  USEL UR6, URZ, 0x1, UP0 ;  /* 0x00000001ff067887 */ /* 0x000fe20008000000 */
[----:B------:R-:W-:Y:S01]  /*39a0*/  LOP3.LUT R3, R3, R0, RZ, 0x3c, !PT ;  /* 0x0000000003037212 */ /* 0x000fe200078e3cff */
[----:B------:R-:W-:-:S04]  /*39b0*/  USEL UR22, UR22, URZ, UP0 ;  /* 0x000000ff16167287 */ /* 0x000fc80008000000 */
[----:B------:R-:W-:Y:S01]  /*39c0*/  LOP3.LUT R9, R9, UR6, RZ, 0x3c, !PT ;  /* 0x0000000609097c12 */ /* 0x000fe2000f8e3cff */
[----:B------:R-:W-:Y:S07]  /*39d0*/  @P1 BRA `(.L_x_74) ;  /* 0xfffffff800b01947 */ /* 0x000fee000383ffff */
[----:B------:R-:W1:Y:S01]  /*39e0*/  S2UR UR6, SR_CgaCtaId ;  /* 0x00000000000679c3 */ /* 0x000e620000008800 */
[----:B------:R-:W-:Y:S01]  /*39f0*/  ELECT P0, URZ, PT ;  /* 0x0000000000ff782f */ /* 0x000fe20003800000 */
[----:B------:R-:W-:Y:S01]  /*3a00*/  HFMA2 R0, -RZ, RZ, 0, 5.9604644775390625e-08 ;  /* 0x00000001ff007431 */ /* 0x000fe200000001ff */
[----:B------:R-:W-:-:S05]  /*3a10*/  UMOV UR7, 0x40 ;  /* 0x0000004000077882 */ /* 0x000fca0000000000 */
[----:B------:R-:W-:Y:S01]  /*3a20*/  UVIRTCOUNT.DEALLOC.SMPOOL 0x80 ;  /* 0x000000800000784c */ /* 0x000fe20000000000 */
[----:B------:R-:W-:Y:S02]  /*3a30*/  UISETP.NE.AND UP0, UPT, UR5, URZ, UPT ;  /* 0x000000ff0500728c */ /* 0x000fe4000bf05270 */
[----:B-1----:R-:W-:-:S09]  /*3a40*/  ULEA UR6, UR6, UR7, 0x18 ;  /* 0x0000000706067291 */ /* 0x002fd2000f8ec0ff */
[----:B------:R1:W-:Y:S01]  /*3a50*/  @P0 STS.U8 [UR6+0x1c], R0 ;  /* 0x00001c00ff000988 */ /* 0x0003e20008000006 */
[----:B------:R-:W-:Y:S05]  /*3a60*/  BRA.U UP0, `(.L_x_75) ;  /* 0x0000000100a07547 */ /* 0x000fea000b800000 */
[----:B------:R-:W-:Y:S01]  /*3a70*/  UIADD3 UR5, UPT, UPT, UR8, 0xa0, URZ ;  /* 0x000000a008057890 */ /* 0x000fe2000fffe0ff */
[----:B------:R-:W-:-:S03]  /*3a80*/  SHF.L.U32 R3, R9, 0x1f, RZ ;  /* 0x0000001f09037819 */ /* 0x000fc600000006ff */
[----:B------:R-:W-:-:S09]  /*3a90*/  ULEA UR7, UR22, UR5, 0x3 ;  /* 0x0000000516077291 */ /* 0x000fd2000f8e18ff */
[----:B------:R-:W2:Y:S02]  /*3aa0*/  SYNCS.PHASECHK.TRANS64.TRYWAIT P0, [UR7], R3 ;  /* 0x00000003ff0075a7 */ /* 0x000ea40008001107 */
[----:B--2---:R-:W-:Y:S05]  /*3ab0*/  @!P0 BRA `(.L_x_76) ;  /* 0x0000003000c48947 */ /* 0x004fea0003800000 */
.L_x_136:
[----:B------:R-:W-:-:S04]  /*3ac0*/  UIADD3 UR9, UPT, UPT, UR22, 0x1, URZ ;  /* 0x0000000116097890 */ /* 0x000fc8000fffe0ff */
[----:B------:R-:W-:-:S04]  /*3ad0*/  UISETP.NE.AND UP1, UPT, UR9, 0x4, UPT ;  /* 0x000000040900788c */ /* 0x000fc8000bf25270 */
[----:B----4-:R-:W-:Y:S02]  /*3ae0*/  USEL UR10, URZ, 0x1, UP1 ;  /* 0x00000001ff0a7887 */ /* 0x010fe40008800000 */
[----:B------:R-:W-:-:S04]  /*3af0*/  USEL UR9, UR9, URZ, UP1 ;  /* 0x000000ff09097287 */ /* 0x000fc80008800000 */
[----:B------:R-:W-:Y:S01]  /*3b00*/  ULEA UR7, UR9, UR5, 0x3 ;  /* 0x0000000509077291 */ /* 0x000fe2000f8e18ff */
[----:B------:R-:W-:-:S04]  /*3b10*/  LOP3.LUT R2, R9, UR10, RZ, 0x3c, !PT ;  /* 0x0000000a09027c12 */ /* 0x000fc8000f8e3cff */
[----:B-1----:R-:W-:-:S04]  /*3b20*/  SHF.L.U32 R3, R2, 0x1f, RZ ;  /* 0x0000001f02037819 */ /* 0x002fc800000006ff */
[----:B------:R-:W1:Y:S02]  /*3b30*/  SYNCS.PHASECHK.TRANS64.TRYWAIT P0, [UR7], R3 ;  /* 0x00000003ff0075a7 */ /* 0x000e640008001107 */
[----:B-1----:R-:W-:Y:S05]  /*3b40*/  @!P0 BRA `(.L_x_77) ;  /* 0x0000003000b88947 */ /* 0x002fea0003800000 */
.L_x_138:
        /* <DEDUP_REMOVED lines=9> */
.L_x_140:
[----:B------:R-:W-:-:S04]  /*3be0*/  UIADD3 UR9, UPT, UPT, UR9, 0x1, URZ ;  /* 0x0000000109097890 */ /* 0x000fc8000fffe0ff */
[----:B------:R-:W-:-:S04]  /*3bf0*/  UISETP.NE.AND UP1, UPT, UR9, 0x4, UPT ;  /* 0x000000040900788c */ /* 0x000fc8000bf25270 */
[----:B------:R-:W-:Y:S02]  /*3c00*/  USEL UR7, URZ, 0x1, UP1 ;  /* 0x00000001ff077887 */ /* 0x000fe40008800000 */
[----:B------:R-:W-:-:S04]  /*3c10*/  USEL UR9, UR9, URZ, UP1 ;  /* 0x000000ff09097287 */ /* 0x000fc80008800000 */
[----:B------:R-:W-:Y:S01]  /*3c20*/  ULEA UR9, UR9, UR5, 0x3 ;  /* 0x0000000509097291 */ /* 0x000fe2000f8e18ff */
[----:B-1----:R-:W-:-:S04]  /*3c30*/  LOP3.LUT R3, R2, UR7, RZ, 0x3c, !PT ;  /* 0x0000000702037c12 */ /* 0x002fc8000f8e3cff */
[----:B------:R-:W-:Y:S01]  /*3c40*/  SHF.L.U32 R3, R3, 0x1f, RZ ;  /* 0x0000001f03037819 */ /* 0x000fe200000006ff */
[----:B------:R-:W-:-:S04]  /*3c50*/  IMAD.U32 R0, RZ, RZ, UR9 ;  /* 0x00000009ff007e24 */ /* 0x000fc8000f8e00ff */
[----:B------:R1:W2:Y:S03]  /*3c60*/  SYNCS.PHASECHK.TRANS64.TRYWAIT P0, [R0+URZ], R3 ;  /* 0x00000003000075a7 */ /* 0x0002a600080011ff */
[----:B--2---:R-:W-:Y:S05]  /*3c70*/  @!P0 NANOSLEEP.SYNCS 0x989680 ;  /* 0x009896800000895d */ /* 0x004fea0003900000 */
[----:B------:R-:W2:Y:S02]  /*3c80*/  @!P0 SYNCS.PHASECHK.TRANS64 P0, [R0+URZ], R3 ;  /* 0x00000003000085a7 */ /* 0x000ea400080010ff */
[----:B--2---:R-:W-:Y:S05]  /*3c90*/  @P0 BRA `(.L_x_79) ;  /* 0x0000000000200947 */ /* 0x004fea0003800000 */
.L_x_80:
[----:B--2---:R2:W4:Y:S02]  /*3ca0*/  SYNCS.PHASECHK.TRANS64.TRYWAIT P0, [R0+URZ], R3 ;  /* 0x00000003000075a7 */ /* 0x00452400080011ff */
[----:B----4-:R-:W-:Y:S05]  /*3cb0*/  @!P0 NANOSLEEP.SYNCS 0x989680 ;  /* 0x009896800000895d */ /* 0x010fea0003900000 */
[----:B------:R-:W4:Y:S02]  /*3cc0*/  @!P0 SYNCS.PHASECHK.TRANS64 P0, [R0+URZ], R3 ;  /* 0x00000003000085a7 */ /* 0x000f2400080010ff */
[----:B----4-:R-:W-:Y:S05]  /*3cd0*/  @!P0 BRA `(.L_x_80) ;  /* 0xfffffffc00f08947 */ /* 0x010fea000383ffff */
[----:B------:R-:W-:Y:S05]  /*3ce0*/  BRA `(.L_x_79) ;  /* 0x00000000000c7947 */ /* 0x000fea0003800000 */
.L_x_75:
[----:B------:R-:W-:-:S04]  /*3cf0*/  UIADD3 UR5, UPT, UPT, UR8, 0xe0, URZ ;  /* 0x000000e008057890 */ /* 0x000fc8000fffe0ff */
[----:B------:R-:W-:-:S09]  /*3d00*/  UPRMT UR5, UR4, 0x654, UR5 ;  /* 0x0000065404057896 */ /* 0x000fd20008000005 */
[----:B------:R-:W-:Y:S03]  /*3d10*/  SYNCS.ARRIVE.TRANS64.RED.A1T0 RZ, [UR5], RZ ;  /* 0x000000ffffff79a7 */ /* 0x000fe60008100405 */
.L_x_79:
[----:B-12---:R-:W-:Y:S01]  /*3d20*/  SHF.L.U32 R3, RZ, 0x1f, RZ ;  /* 0x0000001fff037819 */ /* 0x006fe200000006ff */
[----:B------:R-:W-:Y:S01]  /*3d30*/  UIADD3 UR5, UPT, UPT, UR8, 0xe0, URZ ;  /* 0x000000e008057890 */ /* 0x000fe2000fffe0ff */
[----:B------:R-:W-:Y:S02]  /*3d40*/  PLOP3.LUT P0, PT, PT, PT, UP0, 0x80, 0x8 ;  /* 0x000000000008781c */ /* 0x000fe40003f0f008 */
[----:B------:R-:W1:Y:S02]  /*3d50*/  SYNCS.PHASECHK.TRANS64.TRYWAIT P1, [UR8+0xe0], R3 ;  /* 0x0000e003ff0075a7 */ /* 0x000e640008021108 */
[----:B-1----:R-:W-:Y:S09]  /*3d60*/  @!P1 BRA `(.L_x_81) ;  /* 0x0000003000609947 */ /* 0x002ff20003800000 */
.L_x_142:
[----:B------:R-:W-:Y:S01]  /*3d70*/  @!UP0 UPRMT UR5, UR4, 0x654, UR5 ;  /* 0x0000065404058896 */ /* 0x000fe20008000005 */
[----:B------:R-:W-:Y:S02]  /*3d80*/  UMOV UR8, 0xffff ;  /* 0x0000ffff00087882 */ /* 0x000fe40000000000 */
[----:B------:R-:W-:-:S06]  /*3d90*/  UMOV UR4, 0x1 ;  /* 0x0000000100047882 */ /* 0x000fcc0000000000 */
[----:B------:R-:W-:Y:S01]  /*3da0*/  @!P0 SYNCS.ARRIVE.TRANS64.RED.A1T0 RZ, [UR5], RZ ;  /* 0x000000ffffff89a7 */ /* 0x000fe20008100405 */
[----:B------:R-:W-:Y:S01]  /*3db0*/  NOP ;  /* 0x0000000000007918 */ /* 0x000fe20000000000 */
[----:B-1----:R-:W1:Y:S01]  /*3dc0*/  LDS R0, [UR6+0x14] ;  /* 0x00001406ff007984 */ /* 0x002e620008000800 */
[----:B------:R-:W-:-:S04]  /*3dd0*/  ULOP3.LUT UR5, UR24, 0xffff, URZ, 0xc0, !UPT ;  /* 0x0000ffff18057892 */ /* 0x000fc8000f8ec0ff */
[----:B------:R-:W-:-:S04]  /*3de0*/  USHF.R.U32.HI UR5, URZ, 0x5, UR5 ;  /* 0x00000005ff057899 */ /* 0x000fc80008011605 */
[----:B------:R-:W-:Y:S02]  /*3df0*/  USHF.L.U32 UR8, UR8, UR5, URZ ;  /* 0x0000000508087299 */ /* 0x000fe400080006ff */
[----:B------:R-:W-:-:S04]  /*3e00*/  USHF.L.U32 UR4, UR4, UR5, URZ ;  /* 0x0000000504047299 */ /* 0x000fc800080006ff */
[----:B-1----:R-:W-:-:S04]  /*3e10*/  LOP3.LUT R0, R0, UR8, RZ, 0xc0, !PT ;  /* 0x0000000800007c12 */ /* 0x002fc8000f8ec0ff */
[----:B------:R-:W-:-:S13]  /*3e20*/  ISETP.NE.AND P0, PT, R0, UR8, PT ;  /* 0x0000000800007c0c */ /* 0x000fda000bf05270 */
[----:B------:R-:W-:Y:S05]  /*3e30*/  @P0 BRA `(.L_x_82) ;  /* 0x0000000000580947 */ /* 0x000fea0003800000 */
[----:B------:R-:W1:Y:S02]  /*3e40*/  LDS R0, [UR6+0x18] ;  /* 0x00001806ff007984 */ /* 0x000e640008000800 */
[----:B-1----:R-:W-:-:S04]  /*3e50*/  LOP3.LUT R0, R0, UR4, RZ, 0xc0, !PT ;  /* 0x0000000400007c12 */ /* 0x002fc8000f8ec0ff */
[----:B------:R-:W-:-:S13]  /*3e60*/  ISETP.NE.AND P0, PT, R0, UR4, PT ;  /* 0x0000000400007c0c */ /* 0x000fda000bf05270 */
[----:B------:R-:W-:Y:S05]  /*3e70*/  @P0 BRA `(.L_x_83) ;  /* 0x00000000003c0947 */ /* 0x000fea0003800000 */
[----:B------:R-:W1:Y:S01]  /*3e80*/  S2R R2, SR_LANEID ;  /* 0x0000000000027919 */ /* 0x000e620000000000 */
[----:B------:R-:W-:Y:S01]  /*3e90*/  ULOP3.LUT UR8, URZ, UR8, URZ, 0x33, !UPT ;  /* 0x00000008ff087292 */ /* 0x000fe2000f8e33ff */
[----:B------:R-:W-:Y:S01]  /*3ea0*/  LOP3.LUT R4, RZ, UR4, RZ, 0x33, !PT ;  /* 0x00000004ff047c12 */ /* 0x000fe2000f8e33ff */
[----:B------:R-:W-:Y:S02]  /*3eb0*/  VOTEU.ANY UR7, UPT, PT ;  /* 0x0000000000077886 */ /* 0x000fe400038e0100 */
[----:B------:R-:W-:Y:S01]  /*3ec0*/  UFLO.U32 UR7, UR7 ;  /* 0x00000007000772bd */ /* 0x000fe200080e0000 */
[----:B------:R-:W2:Y:S01]  /*3ed0*/  REDUX UR4, R4 ;  /* 0x00000000040473c4 */ /* 0x000ea20000000000 */
[----:B------:R-:W-:-:S06]  /*3ee0*/  IMAD.U32 R0, RZ, RZ, UR8 ;  /* 0x00000008ff007e24 */ /* 0x000fcc000f8e00ff */
[----:B------:R1:W-:Y:S01]  /*3ef0*/  UTCATOMSWS.AND URZ, UR8 ;  /* 0x0000000800ff79e3 */ /* 0x0003e20008000000 */
[----:B------:R-:W3:Y:S01]  /*3f00*/  REDUX UR5, R0 ;  /* 0x00000000000573c4 */ /* 0x000ee20000000000 */
[----:B-1----:R-:W-:Y:S01]  /*3f10*/  ISETP.EQ.U32.AND P0, PT, R2, UR7, PT ;  /* 0x0000000702007c0c */ /* 0x002fe2000bf02070 */
[----:B--2---:R-:W-:Y:S01]  /*3f20*/  IMAD.U32 R2, RZ, RZ, UR4 ;  /* 0x00000004ff027e24 */ /* 0x004fe2000f8e00ff */
[----:B---3--:R-:W-:-:S11]  /*3f30*/  MOV R3, UR5 ;  /* 0x0000000500037c02 */ /* 0x008fd60008000f00 */
[----:B------:R1:W-:Y:S04]  /*3f40*/  @P0 ATOMS.AND RZ, [UR6+0x14], R3 ;  /* 0x00001403ffff098c */ /* 0x0003e8000a800006 */
[----:B------:R1:W-:Y:S01]  /*3f50*/  @P0 ATOMS.AND RZ, [UR6+0x18], R2 ;  /* 0x00001802ffff098c */ /* 0x0003e2000a800006 */
[----:B------:R-:W-:Y:S05]  /*3f60*/  BRA `(.L_x_84) ;  /* 0x0000000000147947 */ /* 0x000fea0003800000 */
.L_x_83:
[----:B------:R-:W-:Y:S02]  /*3f70*/  MOV R2, 0x3f90 ;  /* 0x00003f9000027802 */ /* 0x000fe40000000f00 */
[----:B---345:R-:W-:Y:S05]  /*3f80*/  CALL.REL.NOINC `($__internal_0_$__cuda_sm10x_tcgen05_guardrail_trap_col_being_dealloced_not_returned_by_alloc) ;  /* 0x0000003000747944 */ /* 0x038fea0003c00000 */
[----:B------:R-:W-:Y:S05]  /*3f90*/  BRA `(.L_x_84) ;  /* 0x0000000000087947 */ /* 0x000fea0003800000 */
.L_x_82:
[----:B------:R-:W-:Y:S02]  /*3fa0*/  MOV R2, 0x3fc0 ;  /* 0x00003fc000027802 */ /* 0x000fe40000000f00 */
[----:B---345:R-:W-:Y:S05]  /*3fb0*/  CALL.REL.NOINC `($__internal_2_$__cuda_sm10x_tcgen05_guardrail_trap_unallocated_columns_being_dealloced) ;  /* 0x0000003000807944 */ /* 0x038fea0003c00000 */
.L_x_84:
[----:B------:R-:W-:Y:S01]  /*3fc0*/  NOP ;  /* 0x0000000000007918 */ /* 0x000fe20000000000 */
[----:B----4-:R-:W-:Y:S05]  /*3fd0*/  EXIT ;  /* 0x000000000000794d */ /* 0x010fea0003800000 */
.L_x_55:
[----:B------:R-:W-:-:S09]  /*3fe0*/  UISETP.NE.OR UP5, UPT, UR10, 0x3, !UP5 ;  /* 0x000000030a00788c */ /* 0x000fd2000efa5670 */
[----:B------:R-:W-:Y:S05]  /*3ff0*/  BRA.U UP5, `(.L_x_85) ;  /* 0x0000000905c87547 */ /* 0x000fea000b800000 */
[----:B------:R-:W1:Y:S01]  /*4000*/  LDC R0, c[0x0][0xb30] ;  /* 0x0002cc00ff007b82 */ /* 0x000e620000000800 */
[----:B------:R-:W2:Y:S01]  /*4010*/  LDCU.64 UR8, c[0x0][0x888] ;  /* 0x00011100ff0877ac */ /* 0x000ea20008000a00 */
[----:B------:R-:W-:Y:S01]  /*4020*/  IMAD.MOV.U32 R30, RZ, RZ, 0x1 ;  /* 0x00000001ff1e7424 */ /* 0x000fe200078e00ff */
[----:B------:R-:W-:Y:S01]  /*4030*/  CS2R R28, SRZ ;  /* 0x00000000001c7805 */ /* 0x000fe2000001ff00 */
[----:B------:R-:W-:Y:S01]  /*4040*/  IMAD.MOV.U32 R25, RZ, RZ, 0x1000 ;  /* 0x00001000ff197424 */ /* 0x000fe200078e00ff */
[----:B------:R-:W3:Y:S03]  /*4050*/  LDCU.64 UR4, c[0x0][0x890] ;  /* 0x00011200ff0477ac */ /* 0x000ee60008000a00 */
[----:B------:R-:W4:Y:S01]  /*4060*/  LDC R19, c[0x0][0x370] ;  /* 0x0000dc00ff137b82 */ /* 0x000f220000000800 */
[----:B------:R-:W-:Y:S01]  /*4070*/  UMOV UR6, 0x400 ;  /* 0x0000040000067882 */ /* 0x000fe20000000000 */
[----:B------:R-:W-:-:S02]  /*4080*/  UPLOP3.LUT UP1, UPT, UPT, UPT, UPT, 0x40, 0x4 ;  /* 0x000000000004789c */ /* 0x000fc40003f2e870 */
[----:B------:R-:W-:-:S04]  /*4090*/  ULEA UR6, UR37, UR6, 0x18 ;  /* 0x0000000625067291 */ /* 0x000fc8000f8ec0ff */
[----:B------:R-:W4:Y:S01]  /*40a0*/  LDC R2, c[0x0][0xb0c] ;  /* 0x0002c300ff027b82 */ /* 0x000f220000000800 */
[----:B--2---:R-:W-:Y:S02]  /*40b0*/  UISETP.NE.U32.AND UP2, UPT, UR8, URZ, UPT ;  /* 0x000000ff0800728c */ /* 0x004fe4000bf45070 */
[----:B------:R-:W-:Y:S02]  /*40c0*/  UIADD3 UR8, UPT, UPT, UR6, 0x40, URZ ;  /* 0x0000004006087890 */ /* 0x000fe4000fffe0ff */
[----:B---3--:R-:W-:-:S03]  /*40d0*/  UISETP.NE.U32.AND UP3, UPT, UR4, URZ, UPT ;  /* 0x000000ff0400728c */ /* 0x008fc6000bf65070 */
[----:B------:R-:W2:Y:S01]  /*40e0*/  LDC R18, c[0x0][0xb20] ;  /* 0x0002c800ff127b82 */ /* 0x000ea20000000800 */
[----:B-1----:R-:W-:Y:S01]  /*40f0*/  ISETP.NE.AND P1, PT, R0, 0x1, PT ;  /* 0x000000010000780c */ /* 0x002fe20003f25270 */
[----:B------:R-:W-:Y:S02]  /*4100*/  UISETP.NE.AND.EX UP2, UPT, UR9, URZ, UPT, UP2 ;  /* 0x000000ff0900728c */ /* 0x000fe4000bf45320 */
[----:B------:R-:W-:Y:S02]  /*4110*/  UPRMT UR37, UR37, 0x654, UR8 ;  /* 0x0000065425257896 */ /* 0x000fe40008000008 */
[----:B------:R-:W-:Y:S02]  /*4120*/  UISETP.NE.AND.EX UP3, UPT, UR5, URZ, UPT, UP3 ;  /* 0x000000ff0500728c */ /* 0x000fe4000bf65330 */
[----:B------:R-:W1:Y:S08]  /*4130*/  LDC.64 R32, c[0x0][0x348] ;  /* 0x0000d200ff207b82 */ /* 0x000e700000000a00 */
[----:B------:R-:W3:Y:S08]  /*4140*/  LDC.64 R16, c[0x0][0xb10] ;  /* 0x0002c400ff107b82 */ /* 0x000ef00000000a00 */
[----:B------:R-:W1:Y:S08]  /*4150*/  LDC.64 R6, c[0x0][0xb18] ;  /* 0x0002c600ff067b82 */ /* 0x000e700000000a00 */
[----:B------:R-:W1:Y:S08]  /*4160*/  LDC.64 R4, c[0x0][0xb28] ;  /* 0x0002ca00ff047b82 */ /* 0x000e700000000a00 */
[----:B--2-4-:R-:W1:Y:S02]  /*4170*/  LDC R24, c[0x0][0x374] ;  /* 0x0000dd00ff187b82 */ /* 0x014e640000000800 */
.L_x_93:
[C---:B------:R-:W-:Y:S02]  /*4180*/  LEA R0, R29.reuse, UR6, 0x3 ;  /* 0x000000061d007c11 */ /* 0x040fe4000f8e18ff */
[----:B------:R-:W-:Y:S02]  /*4190*/  SHF.L.U32 R3, R28, 0x1f, RZ ;  /* 0x0000001f1c037819 */ /* 0x000fe400000006ff */
[----:B------:R-:W-:Y:S02]  /*41a0*/  LEA R20, R29, UR6, 0x4 ;  /* 0x000000061d147c11 */ /* 0x000fe4000f8e20ff */
[----:B--2---:R-:W2:Y:S02]  /*41b0*/  SYNCS.PHASECHK.TRANS64.TRYWAIT P0, [R0+URZ+0x60], R3 ;  /* 0x00006003000075a7 */ /* 0x004ea400080011ff */
[----:B--2---:R-:W-:Y:S05]  /*41c0*/  @!P0 BRA `(.L_x_86) ;  /* 0x0000002c00608947 */ /* 0x004fea0003800000 */
.L_x_143:
[----:B------:R-:W-:Y:S01]  /*41d0*/  ISETP.GE.AND P0, PT, R40, 0x1, PT ;  /* 0x000000012800780c */ /* 0x000fe20003f06270 */
[----:B------:R-:W4:Y:S01]  /*41e0*/  LDS.128 R20, [R20+0xf0] ;  /* 0x0000f00014147984 */ /* 0x000f220000000c00 */
[----:B------:R-:W-:Y:S01]  /*41f0*/  ISETP.NE.U32.AND P4, PT, RZ, UR4, PT ;  /* 0x00000004ff007c0c */ /* 0x000fe2000bf85070 */
[----:B--2---:R-:W-:Y:S01]  /*4200*/  VIADD R0, R0, 0x70 ;  /* 0x0000007000007836 */ /* 0x004fe20000000000 */
[----:B------:R-:W-:Y:S02]  /*4210*/  SHF.L.U32 R26, R30, 0x1f, RZ ;  /* 0x0000001f1e1a7819 */ /* 0x000fe400000006ff */
[----:B------:R-:W-:Y:S02]  /*4220*/  ISETP.NE.AND.EX P4, PT, RZ, UR5, PT, P4 ;  /* 0x00000005ff007c0c */ /* 0x000fe4000bf85340 */
[----:B------:R-:W-:Y:S01]  /*4230*/  PRMT R0, RZ, 0x654, R0 ;  /* 0x00000654ff007816 */ /* 0x000fe20000000000 */
[----:B------:R-:W-:Y:S01]  /*4240*/  @!PT LDS RZ, [RZ] ;  /* 0x00000000fffff984 */ /* 0x000fe20000000800 */
[----:B------:R-:W-:Y:S01]  /*4250*/  @!PT LDS RZ, [RZ] ;  /* 0x00000000fffff984 */ /* 0x000fe20000000800 */
[----:B------:R-:W-:Y:S01]  /*4260*/  @!PT LDS RZ, [RZ] ;  /* 0x00000000fffff984 */ /* 0x000fe20000000800 */
[----:B------:R-:W-:Y:S01]  /*4270*/  @!PT LDS RZ, [RZ] ;  /* 0x00000000fffff984 */ /* 0x000fe20000000800 */
[----:B------:R2:W-:Y:S06]  /*4280*/  MEMBAR.ALL.CTA ;  /* 0x0000000000007992 */ /* 0x0005ec0000008000 */
[----:B--2---:R-:W2:Y:S02]  /*4290*/  FENCE.VIEW.ASYNC.S ;  /* 0x00000000000073c6 */ /* 0x004ea40000000000 */
[----:B--2---:R2:W-:Y:S01]  /*42a0*/  SYNCS.ARRIVE.TRANS64.RED.A1T0 RZ, [R0+URZ], RZ ;  /* 0x000000ff00ff79a7 */ /* 0x0045e200081004ff */
[----:B----4-:R-:W-:Y:S11]  /*42b0*/  LOP3.LUT P3, RZ, R22, 0x1, RZ, 0xc0, !PT ;  /* 0x0000000116ff7812 */ /* 0x010ff6000786c0ff */
[----:B------:R-:W-:Y:S02]  /*42c0*/  @!UPT UIADD3 URZ, UPT, UPT, URZ, URZ, URZ ;  /* 0x000000fffffff290 */ /* 0x000fe4000fffe0ff */
[----:B------:R-:W-:Y:S02]  /*42d0*/  @P3 MOV R13, R20 ;  /* 0x00000014000d3202 */ /* 0x000fe40000000f00 */
[----:B------:R-:W-:Y:S01]  /*42e0*/  @P3 LOP3.LUT R8, R21, 0xffff, RZ, 0xc0, !PT ;  /* 0x0000ffff15083812 */ /* 0x000fe200078ec0ff */
[----:B--2---:R-:W-:Y:S06]  /*42f0*/  @!P0 BRA `(.L_x_87) ;  /* 0x0000000000a48947 */ /* 0x004fec0003800000 */
[----:B-1----:R-:W-:Y:S01]  /*4300*/  IMAD.HI.U32 R31, R24, R7, RZ ;  /* 0x00000007181f7227 */ /* 0x002fe200078e00ff */
[----:B------:R-:W-:Y:S02]  /*4310*/  ISETP.NE.AND P0, PT, R6, 0x1, PT ;  /* 0x000000010600780c */ /* 0x000fe40003f05270 */
[----:B------:R-:W-:Y:S01]  /*4320*/  ISETP.NE.AND P2, PT, R40, 0x1, PT ;  /* 0x000000012800780c */ /* 0x000fe20003f45270 */
[----:B---3--:R-:W-:Y:S01]  /*4330*/  IMAD.HI.U32 R34, R19, R16, RZ ;  /* 0x0000001013227227 */ /* 0x008fe200078e00ff */
[----:B------:R-:W-:Y:S02]  /*4340*/  SHF.R.U32.HI R31, RZ, R18, R31 ;  /* 0x00000012ff1f7219 */ /* 0x000fe4000001161f */
[----:B------:R-:W-:Y:S01]  /*4350*/  ISETP.NE.AND P5, PT, R2, 0x1, PT ;  /* 0x000000010200780c */ /* 0x000fe20003fa5270 */
[----:B------:R-:W-:Y:S01]  /*4360*/  IMAD.HI.U32 R36, R13, R16, RZ ;  /* 0x000000100d247227 */ /* 0x000fe200078e00ff */
[----:B------:R-:W-:Y:S02]  /*4370*/  SHF.R.U32.HI R34, RZ, R17, R34 ;  /* 0x00000011ff227219 */ /* 0x000fe40000011622 */
[----:B------:R-:W-:Y:S01]  /*4380*/  SEL R3, R24, R31, !P0 ;  /* 0x0000001f18037207 */ /* 0x000fe20004000000 */
[C---:B------:R-:W-:Y:S01]  /*4390*/  IMAD.HI.U32 R31, R8.reuse, R7, RZ ;  /* 0x00000007081f7227 */ /* 0x040fe200078e00ff */
[----:B------:R-:W-:Y:S02]  /*43a0*/  SEL R11, R19, R34, !P5 ;  /* 0x00000022130b7207 */ /* 0x000fe40006800000 */
[----:B------:R-:W-:Y:S01]  /*43b0*/  SHF.R.U32.HI R36, RZ, R17, R36 ;  /* 0x00000011ff247219 */ /* 0x000fe20000011624 */
[----:B------:R-:W-:Y:S01]  /*43c0*/  IMAD.HI.U32 R38, R3, R4, RZ ;  /* 0x0000000403267227 */ /* 0x000fe200078e00ff */
[----:B------:R-:W-:Y:S03]  /*43d0*/  SHF.R.U32.HI R31, RZ, R18, R31 ;  /* 0x00000012ff1f7219 */ /* 0x000fe6000001161f */
[----:B------:R-:W-:Y:S01]  /*43e0*/  IMAD.HI.U32 R34, R11, R4, RZ ;  /* 0x000000040b227227 */ /* 0x000fe200078e00ff */
[----:B------:R-:W-:Y:S02]  /*43f0*/  @P2 SHF.R.U32.HI R3, RZ, R5, R38 ;  /* 0x00000005ff032219 */ /* 0x000fe40000011626 */
[----:B------:R-:W-:Y:S02]  /*4400*/  SEL R9, R8, R31, !P0 ;  /* 0x0000001f08097207 */ /* 0x000fe40004000000 */
[----:B------:R-:W-:Y:S01]  /*4410*/  @P2 SHF.R.U32.HI R11, RZ, R5, R34 ;  /* 0x00000005ff0b2219 */ /* 0x000fe20000011622 */
[C---:B------:R-:W-:Y:S01]  /*4420*/  IMAD R10, R40.reuse, R3, RZ ;  /* 0x00000003280a7224 */ /* 0x040fe200078e02ff */
[----:B------:R-:W-:Y:S01]  /*4430*/  SEL R3, R13, R36, !P5 ;  /* 0x000000240d037207 */ /* 0x000fe20006800000 */
[C---:B------:R-:W-:Y:S03]  /*4440*/  IMAD.HI.U32 R14, R9.reuse, R4, RZ ;  /* 0x00000004090e7227 */ /* 0x040fe600078e00ff */
[----:B------:R-:W-:Y:S01]  /*4450*/  ISETP.GE.AND P0, PT, R9, R10, PT ;  /* 0x0000000a0900720c */ /* 0x000fe20003f06270 */
[C---:B------:R-:W-:Y:S01]  /*4460*/  IMAD R12, R40.reuse, R11, RZ ;  /* 0x0000000b280c7224 */ /* 0x040fe200078e02ff */
[-C--:B------:R-:W-:Y:S04]  /*4470*/  SHF.R.U32.HI R14, RZ, R5.reuse, R14 ;  /* 0x00000005ff0e7219 */ /* 0x080fe8000001160e */
[----:B------:R-:W-:Y:S02]  /*4480*/  ISETP.GE.OR P0, PT, R3, R12, P0 ;  /* 0x0000000c0300720c */ /* 0x000fe40000706670 */
[----:B------:R-:W-:Y:S05]  /*4490*/  SEL R15, R9, R14, !P2 ;  /* 0x0000000e090f7207 */ /* 0x000fea0005000000 */
[----:B------:R-:W-:Y:S04]  /*44a0*/  IMAD.MOV R14, RZ, RZ, -R15 ;  /* 0x000000ffff0e7224 */ /* 0x000fe800078e0a0f */
[----:B------:R-:W-:Y:S02]  /*44b0*/  IMAD R14, R40, R14, R9 ;  /* 0x0000000e280e7224 */ /* 0x000fe400078e0209 */
[C---:B------:R-:W-:Y:S05]  /*44c0*/  @!P0 IMAD.HI.U32 R10, R3.reuse, R4, RZ ;  /* 0x00000004030a8227 */ /* 0x040fea00078e00ff */
[----:B------:R-:W-:Y:S04]  /*44d0*/  @!P0 SHF.R.U32.HI R10, RZ, R5, R10 ;  /* 0x00000005ff0a8219 */ /* 0x000fe8000001160a */
[----:B------:R-:W-:Y:S01]  /*44e0*/  @!P0 SEL R0, R3, R10, !P2 ;  /* 0x0000000a03008207 */ /* 0x000fe20005000000 */
[----:B------:R-:W-:Y:S03]  /*44f0*/  IMAD.MOV R10, RZ, RZ, -R3 ;  /* 0x000000ffff0a7224 */ /* 0x000fe600078e0a03 */
[----:B------:R-:W-:Y:S01]  /*4500*/  @!P0 IADD3 R15, PT, PT, R15, -R0, RZ ;  /* 0x800000000f0f8210 */ /* 0x000fe20007ffe0ff */
[----:B------:R-:W-:Y:S01]  /*4510*/  @!P0 IMAD R0, R11, R14, R0 ;  /* 0x0000000e0b008224 */ /* 0x000fe200078e0200 */
[----:B------:R-:W-:Y:S01]  /*4520*/  IADD3 R11, PT, PT, -R9, RZ, RZ ;  /* 0x000000ff090b7210 */ /* 0x000fe20007ffe1ff */
[----:B------:R-:W-:Y:S02]  /*4530*/  IMAD R13, R2, R10, R13 ;  /* 0x0000000a020d7224 */ /* 0x000fe400078e020d */
[----:B------:R-:W-:Y:S02]  /*4540*/  @!P0 IMAD R9, R15, R40, R3 ;  /* 0x000000280f098224 */ /* 0x000fe400078e0203 */
[----:B------:R-:W-:Y:S02]  /*4550*/  @!P0 IMAD.MOV.U32 R3, RZ, RZ, R0 ;  /* 0x000000ffff038224 */ /* 0x000fe400078e0000 */
[----:B------:R-:W-:Y:S02]  /*4560*/  IMAD R8, R6, R11, R8 ;  /* 0x0000000b06087224 */ /* 0x000fe400078e0208 */
[----:B------:R-:W-:Y:S02]  /*4570*/  IMAD R13, R3, R2, R13 ;  /* 0x00000002030d7224 */ /* 0x000fe400078e020d */
[----:B------:R-:W-:Y:S02]  /*4580*/  IMAD R8, R9, R6, R8 ;  /* 0x0000000609087224 */ /* 0x000fe400078e0208 */
.L_x_87:
[----:B------:R-:W-:Y:S05]  /*4590*/  BRA.U UP1, `(.L_x_88) ;  /* 0x0000000101107547 */ /* 0x000fea000b800000 */
[----:B------:R-:W-:Y:S04]  /*45a0*/  MOV R0, UR7 ;  /* 0x0000000700007c02 */ /* 0x000fe80008000f00 */
[----:B------:R-:W-:Y:S04]  /*45b0*/  SHF.L.U32 R3, R0, 0x1f, RZ ;  /* 0x0000001f00037819 */ /* 0x000fe800000006ff */
[----:B------:R-:W2:Y:S02]  /*45c0*/  SYNCS.PHASECHK.TRANS64.TRYWAIT P0, [UR6+0x58], R3 ;  /* 0x00005803ff0075a7 */ /* 0x000ea40008001106 */
[----:B--2---:R-:W-:Y:S05]  /*45d0*/  @!P0 BRA `(.L_x_89) ;  /* 0x0000002800708947 */ /* 0x004fea0003800000 */
.L_x_88:
[----:B------:R-:W-:Y:S05]  /*45e0*/  BRA.U !UP3, `(.L_x_90) ;  /* 0x000000010b347547 */ /* 0x000fea000b800000 */
[----:B------:R-:W-:Y:S01]  /*45f0*/  UPLOP3.LUT UP0, UPT, UPT, UPT, UP2, 0x80, 0x8 ;  /* 0x000000000008789c */ /* 0x000fe20003f0f020 */
[----:B--2---:R-:W-:Y:S02]  /*4600*/  HFMA2 R0, -RZ, RZ, 0, 5.9604644775390625e-08 ;  /* 0x00000001ff007431 */ /* 0x004fe400000001ff */
[----:B------:R-:W-:Y:S03]  /*4610*/  IMAD.MOV.U32 R95, RZ, RZ, 0x1 ;  /* 0x00000001ff5f7424 */ /* 0x000fe600078e00ff */
[----:B------:R-:W-:Y:S05]  /*4620*/  PLOP3.LUT P0, PT, PT, PT, UP0, 0x80, 0x8 ;  /* 0x000000000008781c */ /* 0x000fea0003f0f008 */
[----:B------:R-:W2:Y:S01]  /*4630*/  @UP0 LDCU.64 UR10, c[0x0][0x888] ;  /* 0x00011100ff0a07ac */ /* 0x000ea20008000a00 */
[----:B------:R-:W-:Y:S07]  /*4640*/  @UP0 UIMAD UR8, UR36, UR4, URZ ;  /* 0x00000004240802a4 */ /* 0x000fee000f8e02ff */
[----:B------:R-:W-:Y:S01]  /*4650*/  @!P0 PRMT R95, R0, 0x7610, R95 ;  /* 0x00007610005f8816 */ /* 0x000fe2000000005f */
[----:B--2---:R-:W-:Y:S03]  /*4660*/  @UP0 UIMAD.WIDE UR10, UR8, 0x4, UR10 ;  /* 0x00000004080a08a5 */ /* 0x004fe6000f8e020a */
[----:B------:R-:W2:Y:S03]  /*4670*/  @!UP0 LDCU UR8, c[0x0][0x880] ;  /* 0x00011000ff0887ac */ /* 0x000ea60008000800 */
[----:B------:R-:W-:Y:S01]  /*4680*/  IMAD.U32 R10, RZ, RZ, UR10 ;  /* 0x0000000aff0a7e24 */ /* 0x000fe2000f8e00ff */
[----:B------:R-:W-:Y:S05]  /*4690*/  MOV R11, UR11 ;  /* 0x0000000b000b7c02 */ /* 0x000fea0008000f00 */
[----:B-----5:R4:W5:Y:S02]  /*46a0*/  @P0 LDG.E R49, desc[UR40][R10.64] ;  /* 0x000000280a310981 */ /* 0x020964000c1e1900 */
[----:B--2-4-:R-:W-:Y:S07]  /*46b0*/  @!P0 IMAD.U32 R49, RZ, RZ, UR8 ;  /* 0x00000008ff318e24 */ /* 0x014fee000f8e00ff */
.L_x_90:
[----:B-----5:R-:W-:Y:S01]  /*46c0*/  @!P4 FSETP.EQ.AND P5, PT, R49, RZ, PT ;  /* 0x000000ff3100c20b */ /* 0x020fe20003fa2000 */
[----:B------:R-:W-:Y:S01]  /*46d0*/  @!UPT UIADD3 URZ, UPT, UPT, URZ, URZ, URZ ;  /* 0x000000fffffff290 */ /* 0x000fe2000fffe0ff */
[----:B------:R-:W-:Y:S11]  /*46e0*/  @!P4 BRA `(.L_x_91) ;  /* 0x000000000014c947 */ /* 0x000ff60003800000 */
[----:B------:R-:W-:Y:S02]  /*46f0*/  LOP3.LUT P0, RZ, R95, 0xff, RZ, 0xc0, !PT ;  /* 0x000000ff5fff7812 */ /* 0x000fe4000780c0ff */
[----:B------:R-:W-:Y:S04]  /*4700*/  PLOP3.LUT P5, PT, PT, PT, UP0, 0x80, 0x8 ;  /* 0x000000000008781c */ /* 0x000fe80003faf008 */
[----:B------:R-:W-:Y:S07]  /*4710*/  PLOP3.LUT P5, PT, P5, PT, PT, 0x8, 0x80 ;  /* 0x000000000080781c */ /* 0x000fee0002fae170 */
[----:B------:R-:W-:Y:S11]  /*4720*/  @P0 FSETP.EQ.AND P5, PT, R49, RZ, PT ;  /* 0x000000ff3100020b */ /* 0x000ff60003fa2000 */
[----:B------:R-:W-:Y:S02]  /*4730*/  @!UPT UIADD3 URZ, UPT, UPT, URZ, URZ, URZ ;  /* 0x000000fffffff290 */ /* 0x000fe4000fffe0ff */
.L_x_91:
[----:B------:R-:W4:Y:S01]  /*4740*/  SYNCS.PHASECHK.TRANS64.TRYWAIT P4, [UR6+0x48], R26 ;  /* 0x0000481aff0075a7 */ /* 0x000f220008081106 */
[----:B------:R-:W-:Y:S01]  /*4750*/  @P3 SHF.R.U32.HI R27, RZ, 0x10, R21 ;  /* 0x00000010ff1b3819 */ /* 0x000fe20000011615 */
[----:B------:R-:W-:Y:S01]  /*4760*/  VIADD R29, R29, 0x1 ;  /* 0x000000011d1d7836 */ /* 0x000fe20000000000 */
[----:B------:R-:W5:Y:S08]  /*4770*/  LDC.64 R14, c[0x0][0xb10] ;  /* 0x0002c400ff0e7b82 */ /* 0x000f700000000a00 */
[----:B------:R-:W1:Y:S08]  /*4780*/  LDC.64 R10, c[0x0][0xb18] ;  /* 0x0002c600ff0a7b82 */ /* 0x000e700000000a00 */
[----:B--2---:R-:W2:Y:S08]  /*4790*/  @!P1 LDC R0, c[0x0][0xb20] ;  /* 0x0002c800ff009b82 */ /* 0x004eb00000000800 */
[----:B------:R-:W3:Y:S01]  /*47a0*/  @!P1 LDC R3, c[0x0][0xb0c] ;  /* 0x0002c300ff039b82 */ /* 0x000ee20000000800 */
[----:B-----5:R-:W-:Y:S05]  /*47b0*/  @!P1 IMAD.HI.U32 R14, R13, R14, RZ ;  /* 0x0000000e0d0e9227 */ /* 0x020fea00078e00ff */
[----:B------:R-:W-:Y:S01]  /*47c0*/  @!P1 SHF.R.U32.HI R14, RZ, R15, R14 ;  /* 0x0000000fff0e9219 */ /* 0x000fe2000001160e */
[----:B-1----:R-:W-:Y:S01]  /*47d0*/  @!P1 IMAD.HI.U32 R11, R8, R11, RZ ;  /* 0x0000000b080b9227 */ /* 0x002fe200078e00ff */
[----:B------:R-:W-:Y:S04]  /*47e0*/  @!P1 ISETP.NE.AND P0, PT, R10, 0x1, PT ;  /* 0x000000010a00980c */ /* 0x000fe80003f05270 */
[----:B--2---:R-:W-:Y:S02]  /*47f0*/  @!P1 SHF.R.U32.HI R9, RZ, R0, R11 ;  /* 0x00000000ff099219 */ /* 0x004fe4000001160b */
[----:B---3--:R-:W-:Y:S02]  /*4800*/  @!P1 ISETP.NE.AND P2, PT, R3, 0x1, PT ;  /* 0x000000010300980c */ /* 0x008fe40003f45270 */
[----:B------:R-:W-:Y:S02]  /*4810*/  @!P1 SEL R9, R8, R9, !P0 ;  /* 0x0000000908099207 */ /* 0x000fe40004000000 */
[----:B------:R-:W-:Y:S02]  /*4820*/  ELECT P0, URZ, PT ;  /* 0x0000000000ff782f */ /* 0x000fe40003800000 */
[----:B------:R-:W-:Y:S05]  /*4830*/  @!P1 SEL R14, R13, R14, !P2 ;  /* 0x0000000e0d0e9207 */ /* 0x000fea0005000000 */
[----:B------:R-:W-:Y:S02]  /*4840*/  @!P1 IMAD.IADD R0, R9, 0x1, -R14 ;  /* 0x0000000109009824 */ /* 0x000fe400078e0a0e */
[----:B------:R-:W-:Y:S02]  /*4850*/  @!P1 IMAD.IADD R9, R14, 0x1, -R9 ;  /* 0x000000010e099824 */ /* 0x000fe400078e0a09 */
[----:B------:R-:W-:Y:S02]  /*4860*/  @!P1 IMAD R13, R0, R3, R13 ;  /* 0x00000003000d9224 */ /* 0x000fe400078e020d */
[----:B------:R-:W-:Y:S01]  /*4870*/  @!P1 IMAD R8, R9, R10, R8 ;  /* 0x0000000a09089224 */ /* 0x000fe200078e0208 */
[----:B----4-:R-:W-:Y:S06]  /*4880*/  @!P4 BRA `(.L_x_92) ;  /* 0x0000002400dcc947 */ /* 0x010fec0003800000 */
.L_x_146:
[----:B------:R-:W-:Y:S01]  /*4890*/  PLOP3.LUT P5, PT, P5, P0, PT, 0xf2, 0x2f ;  /* 0x00000000002f781c */ /* 0x000fe20002fa1e72 */
[----:B------:R-:W-:Y:S01]  /*48a0*/  UMOV UR14, 0x0 ;  /* 0x00000000000e7882 */ /* 0x000fe20000000000 */
[----:B------:R-:W-:Y:S01]  /*48b0*/  LOP3.LUT R30, R30, 0x1, RZ, 0x3c, !PT ;  /* 0x000000011e1e7812 */ /* 0x000fe200078e3cff */
[----:B------:R-:W-:Y:S01]  /*48c0*/  UMOV UR15, 0x10000000 ;  /* 0x10000000000f7882 */ /* 0x000fe20000000000 */
[----:B------:R-:W-:Y:S01]  /*48d0*/  UMOV UR12, UR36 ;  /* 0x00000024000c7c82 */ /* 0x000fe20008000000 */
[----:B------:R-:W-:Y:S08]  /*48e0*/  @P3 R2UR UR36, R27 ;  /* 0x000000001b2432ca */ /* 0x000ff000000e0000 */
[----:B-1----:R-:W-:Y:S01]  /*48f0*/  @!P5 IADD3 R3, P0, PT, R32, 0x580, RZ ;  /* 0x000005802003d810 */ /* 0x002fe20007f1e0ff */
[----:B------:R-:W-:Y:S01]  /*4900*/  @!P5 IMAD.SHL.U32 R94, R94, 0x40, RZ ;  /* 0x000000405e5ed824 */ /* 0x000fe200078e00ff */
[----:B------:R-:W-:Y:S01]  /*4910*/  VOTEU.ALL UP1, P5 ;  /* 0x0000000000ff7886 */ /* 0x000fe20002820000 */
[----:B------:R-:W-:Y:S01]  /*4920*/  @!P5 IMAD.SHL.U32 R93, R93, 0x40, RZ ;  /* 0x000000405d5dd824 */ /* 0x000fe200078e00ff */
[----:B------:R-:W-:Y:S01]  /*4930*/  @!P5 R2UR UR9, R3 ;  /* 0x000000000309d2ca */ /* 0x000fe200000e0000 */
[----:B------:R-:W-:Y:S01]  /*4940*/  @!P5 IMAD.X R0, RZ, RZ, R33, P0 ;  /* 0x000000ffff00d224 */ /* 0x000fe200000e0621 */
[----:B------:R-:W-:Y:S01]  /*4950*/  @!P5 R2UR UR10, R94 ;  /* 0x000000005e0ad2ca */ /* 0x000fe200000e0000 */
[----:B------:R-:W-:Y:S01]  /*4960*/  IMAD.IADD R94, R8, 0x1, R81 ;  /* 0x00000001085e7824 */ /* 0x000fe200078e0251 */
[----:B------:R-:W-:Y:S01]  /*4970*/  @!P5 R2UR UR11, R93 ;  /* 0x000000005d0bd2ca */ /* 0x000fe200000e0000 */
[----:B------:R-:W-:Y:S01]  /*4980*/  IMAD.IADD R93, R13, 0x1, R92 ;  /* 0x000000010d5d7824 */ /* 0x000fe200078e025c */
[----:B------:R-:W-:Y:S02]  /*4990*/  @!P5 R2UR UR8, R0 ;  /* 0x000000000008d2ca */ /* 0x000fe400000e0000 */
[C---:B------:R-:W-:Y:S04]  /*49a0*/  ISETP.NE.AND P0, PT, R29.reuse, 0x2, PT ;  /* 0x000000021d00780c */ /* 0x040fe80003f05270 */
[----:B------:R-:W-:Y:S01]  /*49b0*/  SEL R3, RZ, 0x1, P0 ;  /* 0x00000001ff037807 */ /* 0x000fe20000000000 */
[----:B------:R-:W-:Y:S01]  /*49c0*/  IMAD.U32 R10, RZ, RZ, UR9 ;  /* 0x00000009ff0a7e24 */ /* 0x000fe2000f8e00ff */
[----:B------:R-:W-:Y:S01]  /*49d0*/  @!UP1 UIADD3 UR9, UPT, UPT, UR6, 0x40, URZ ;  /* 0x0000004006099890 */ /* 0x000fe2000fffe0ff */
[----:B------:R-:W-:Y:S02]  /*49e0*/  SEL R29, R29, RZ, P0 ;  /* 0x000000ff1d1d7207 */ /* 0x000fe40000000000 */
[----:B------:R-:W-:Y:S02]  /*49f0*/  LOP3.LUT R28, R28, R3, RZ, 0x3c, !PT ;  /* 0x000000031c1c7212 */ /* 0x000fe400078e3cff */
[----:B------:R-:W-:Y:S01]  /*4a00*/  IMAD.U32 R11, RZ, RZ, UR8 ;  /* 0x00000008ff0b7e24 */ /* 0x000fe2000f8e00ff */
[----:B------:R-:W-:Y:S01]  /*4a10*/  @!P5 R2UR UR16, R10 ;  /* 0x000000000a10d2ca */ /* 0x000fe200000e0000 */
[----:B------:R-:W-:Y:S01]  /*4a20*/  @!UP1 UIADD3 UR8, UPT, UPT, UR6, 0x200, URZ ;  /* 0x0000020006089890 */ /* 0x000fe2000fffe0ff */
[----:B------:R-:W-:Y:S02]  /*4a30*/  VOTEU.ALL UP1, P5 ;  /* 0x0000000000ff7886 */ /* 0x000fe40002820000 */
[----:B------:R-:W-:Y:S11]  /*4a40*/  @!P5 R2UR UR17, R11 ;  /* 0x000000000b11d2ca */ /* 0x000ff600000e0000 */
[----:B------:R-:W-:Y:S02]  /*4a50*/  @!UPT UIADD3 URZ, UPT, UPT, URZ, URZ, URZ ;  /* 0x000000fffffff290 */ /* 0x000fe4000fffe0ff */
[----:B------:R2:W-:Y:S01]  /*4a60*/  @!UP1 UTMALDG.3D [UR8], [UR16], desc[UR14] ;  /* 0x00000e08100095b4 */ /* 0x0005e20008011000 */
[----:B------:R2:W-:Y:S01]  /*4a70*/  @!P5 SYNCS.ARRIVE.TRANS64.RED.A0TR RZ, [UR6+0x40], R25 ;  /* 0x00004019ffffd9a7 */ /* 0x0005e20008300406 */
[----:B------:R-:W-:Y:S01]  /*4a80*/  UPLOP3.LUT UP1, UPT, UPT, UPT, UPT, 0x80, 0x8 ;  /* 0x000000000008789c */ /* 0x000fe20003f2f070 */
[----:B------:R-:W-:Y:S01]  /*4a90*/  SYNCS.ARRIVE.TRANS64.RED.A1T0 RZ, [UR37], RZ ;  /* 0x000000ffffff79a7 */ /* 0x000fe20008100425 */
[----:B------:R-:W-:Y:S09]  /*4aa0*/  @P3 BRA `(.L_x_93) ;  /* 0xfffffff400b43947 */ /* 0x000ff2000383ffff */
[----:B------:R-:W-:Y:S07]  /*4ab0*/  MOV R0, UR6 ;  /* 0x0000000600007c02 */ /* 0x000fee0008000f00 */
.L_x_94:
[----:B-1----:R-:W-:-:S04]  /*4ac0*/  SHF.L.U32 R3, R30, 0x1f, RZ ;  /* 0x0000001f1e037819 */ /* 0x002fc800000006ff */
[----:B------:R1:W3:Y:S03]  /*4ad0*/  SYNCS.PHASECHK.TRANS64.TRYWAIT P0, [R0+URZ+0x48], R3 ;  /* 0x00004803000075a7 */ /* 0x0002e600080011ff */
[----:B---3--:R-:W-:Y:S05]  /*4ae0*/  @!P0 NANOSLEEP.SYNCS 0x989680 ;  /* 0x009896800000895d */ /* 0x008fea0003900000 */
[----:B------:R-:W3:Y:S02]  /*4af0*/  @!P0 SYNCS.PHASECHK.TRANS64 P0, [R0+URZ+0x48], R3 ;  /* 0x00004803000085a7 */ /* 0x000ee400080010ff */
[----:B--23--:R-:W-:Y:S05]  /*4b00*/  @P0 EXIT ;  /* 0x000000000000094d */ /* 0x00cfea0003800000 */
[----:B------:R-:W-:Y:S05]  /*4b10*/  BRA `(.L_x_94) ;  /* 0xfffffffc00e87947 */ /* 0x000fea000383ffff */
.L_x_85:
[----:B------:R-:W-:-:S06]  /*4b20*/  UISETP.GE.AND UP1, UPT, UR10, 0x4, UPT ;  /* 0x000000040a00788c */ /* 0x000fcc000bf26270 */
[----:B------:R-:W-:-:S13]  /*4b30*/  PLOP3.LUT P0, PT, PT, PT, UP1, 0x80, 0x8 ;  /* 0x000000000008781c */ /* 0x000fda0003f0f018 */
[----:B------:R-:W-:Y:S05]  /*4b40*/  @!P0 EXIT ;  /* 0x000000000000894d */ /* 0x000fea0003800000 */
[----:B------:R-:W-:Y:S01]  /*4b50*/  BAR.SYNC.DEFER_BLOCKING 0x6, 0xa0 ;  /* 0x0182800000007b1d */ /* 0x000fe20000010000 */
[C---:B------:R-:W-:Y:S01]  /*4b60*/  IMAD.SHL.U32 R4, R103.reuse, 0x40, RZ ;  /* 0x0000004067047824 */ /* 0x040fe200078e00ff */
[----:B------:R-:W-:Y:S01]  /*4b70*/  SHF.R.U32.HI R3, RZ, 0x1, R103 ;  /* 0x00000001ff037819 */ /* 0x000fe20000011667 */
[----:B------:R-:W-:Y:S01]  /*4b80*/  IMAD.SHL.U32 R105, R106, 0x800, RZ ;  /* 0x000008006a697824 */ /* 0x000fe200078e00ff */
[----:B------:R-:W-:Y:S01]  /*4b90*/  CS2R R108, SRZ ;  /* 0x00000000006c7805 */ /* 0x000fe2000001ff00 */
[C---:B------:R-:W-:Y:S01]  /*4ba0*/  IMAD.U32 R47, R103.reuse, 0x10000, RZ ;  /* 0x00010000672f7824 */ /* 0x040fe200078e00ff */
[----:B------:R-:W-:Y:S01]  /*4bb0*/  UMOV UR43, 0x400 ;  /* 0x00000400002b7882 */ /* 0x000fe20000000000 */
[C---:B------:R-:W-:Y:S01]  /*4bc0*/  LOP3.LUT R2, R4.reuse, 0x180, RZ, 0xc0, !PT ;  /* 0x0000018004027812 */ /* 0x040fe200078ec0ff */
[----:B------:R-:W-:Y:S01]  /*4bd0*/  ULEA UR43, UR37, UR43, 0x18 ;  /* 0x0000002b252b7291 */ /* 0x000fe2000f8ec0ff */
[----:B------:R-:W1:Y:S01]  /*4be0*/  LDC R101, c[0x0][0x370] ;  /* 0x0000dc00ff657b82 */ /* 0x000e620000000800 */
[----:B------:R-:W-:Y:S01]  /*4bf0*/  LOP3.LUT R4, R4, 0x640, RZ, 0xc0, !PT ;  /* 0x0000064004047812 */ /* 0x000fe200078ec0ff */
[----:B------:R-:W-:Y:S01]  /*4c00*/  IMAD.MOV.U32 R44, RZ, RZ, RZ ;  /* 0x000000ffff2c7224 */ /* 0x000fe200078e00ff */
[----:B------:R-:W-:Y:S01]  /*4c10*/  LOP3.LUT R3, R2, 0x20, R3, 0xf8, !PT ;  /* 0x0000002002037812 */ /* 0x000fe200078ef803 */
[----:B------:R-:W-:Y:S01]  /*4c20*/  IMAD.SHL.U32 R2, R103, 0x8, RZ ;  /* 0x0000000867027824 */ /* 0x000fe200078e00ff */
[----:B------:R-:W-:Y:S01]  /*4c30*/  LOP3.LUT R105, R4, 0x800, R105, 0xf8, !PT ;  /* 0x0000080004697812 */ /* 0x000fe200078ef869 */
[----:B------:R-:W-:Y:S01]  /*4c40*/  UIADD3 UR4, UPT, UPT, UR43, 0x1200, URZ ;  /* 0x000012002b047890 */ /* 0x000fe2000fffe0ff */
[----:B------:R-:W-:Y:S01]  /*4c50*/  IMAD.MOV.U32 R110, RZ, RZ, RZ ;  /* 0x000000ffff6e7224 */ /* 0x000fe200078e00ff */
[----:B------:R-:W2:Y:S01]  /*4c60*/  LDC R42, c[0x0][0xb0c] ;  /* 0x0002c300ff2a7b82 */ /* 0x000ea20000000800 */
[----:B------:R-:W-:Y:S01]  /*4c70*/  LOP3.LUT R4, R3, 0x30, R2, 0x78, !PT ;  /* 0x0000003003047812 */ /* 0x000fe200078e7802 */
[----:B------:R-:W-:Y:S01]  /*4c80*/  IMAD.SHL.U32 R2, R106, 0x200000, RZ ;  /* 0x002000006a027824 */ /* 0x000fe200078e00ff */
[----:B------:R-:W3:Y:S01]  /*4c90*/  LDCU.64 UR46, c[0x0][0x348] ;  /* 0x00006900ff2e77ac */ /* 0x000ee20008000a00 */
[----:B------:R-:W-:Y:S01]  /*4ca0*/  IMAD.SHL.U32 R3, R103, 0x10, RZ ;  /* 0x0000001067037824 */ /* 0x000fe200078e00ff */
[----:B------:R-:W-:Y:S01]  /*4cb0*/  LOP3.LUT R105, R105, R4, RZ, 0xfc, !PT ;  /* 0x0000000469697212 */ /* 0x000fe200078efcff */
[----:B------:R-:W-:Y:S01]  /*4cc0*/  IMAD.MOV.U32 R114, RZ, RZ, RZ ;  /* 0x000000ffff727224 */ /* 0x000fe200078e00ff */
[----:B------:R-:W4:Y:S01]  /*4cd0*/  LDS R0, [UR43+0x110] ;  /* 0x0001102bff007984 */ /* 0x000f220008000800 */
[----:B------:R-:W1:Y:S01]  /*4ce0*/  LDC R100, c[0x0][0xb20] ;  /* 0x0002c800ff647b82 */ /* 0x000e620000000800 */
[----:B------:R-:W-:Y:S01]  /*4cf0*/  LOP3.LUT R2, R2, 0x200000, RZ, 0xc0, !PT ;  /* 0x0020000002027812 */ /* 0x000fe200078ec0ff */
[----:B------:R-:W-:Y:S01]  /*4d00*/  VIADD R104, R105, UR43 ;  /* 0x0000002b69687c36 */ /* 0x000fe20008000000 */
[----:B------:R-:W-:Y:S01]  /*4d10*/  LOP3.LUT R3, R3, 0x20, RZ, 0xc0, !PT ;  /* 0x0000002003037812 */ /* 0x000fe200078ec0ff */
[----:B------:R-:W-:Y:S01]  /*4d20*/  IMAD.U32 R111, RZ, RZ, UR4 ;  /* 0x00000004ff6f7e24 */ /* 0x000fe2000f8e00ff */
[----:B------:R-:W-:Y:S01]  /*4d30*/  LOP3.LUT R47, R2, 0x400000, R47, 0xf8, !PT ;  /* 0x00400000022f7812 */ /* 0x000fe200078ef82f */
[----:B------:R-:W1:Y:S01]  /*4d40*/  LDCU.64 UR38, c[0x0][0x888] ;  /* 0x00011100ff2677ac */ /* 0x000e620008000a00 */
[----:B------:R-:W-:Y:S01]  /*4d50*/  IADD3 R104, PT, PT, -R3, 0x200, R104 ;  /* 0x0000020003687810 */ /* 0x000fe20007ffe168 */
[----:B------:R-:W1:Y:S01]  /*4d60*/  LDC R41, c[0x0][0xb30] ;  /* 0x0002cc00ff297b82 */ /* 0x000e620000000800 */
[----:B------:R-:W-:-:S07]  /*4d70*/  UIADD3 UR42, UPT, UPT, UR43, 0x200, URZ ;  /* 0x000002002b2a7890 */ /* 0x000fce000fffe0ff */
[----:B------:R-:W1:Y:S08]  /*4d80*/  LDC.64 R90, c[0x0][0xb10] ;  /* 0x0002c400ff5a7b82 */ /* 0x000e700000000a00 */
[----:B------:R-:W1:Y:S08]  /*4d90*/  LDC.64 R38, c[0x0][0xb18] ;  /* 0x0002c600ff267b82 */ /* 0x000e700000000a00 */
[----:B------:R-:W1:Y:S01]  /*4da0*/  LDC.64 R86, c[0x0][0x888] ;  /* 0x00022200ff567b82 */ /* 0x000e620000000a00 */
[----:B----4-:R-:W-:-:S07]  /*4db0*/  IMAD.IADD R47, R0, 0x1, R47 ;  /* 0x00000001002f7824 */ /* 0x010fce00078e022f */
[----:B------:R-:W4:Y:S08]  /*4dc0*/  LDC.64 R36, c[0x0][0xb28] ;  /* 0x0002ca00ff247b82 */ /* 0x000f300000000a00 */
[----:B------:R-:W1:Y:S08]  /*4dd0*/  LDC.64 R88, c[0x0][0x890] ;  /* 0x00022400ff587b82 */ /* 0x000e700000000a00 */
[----:B------:R-:W1:Y:S08]  /*4de0*/  LDC.64 R84, c[0x0][0x8b0] ;  /* 0x00022c00ff547b82 */ /* 0x000e700000000a00 */
[----:B------:R-:W1:Y:S08]  /*4df0*/  LDC.64 R82, c[0x0][0x8a8] ;  /* 0x00022a00ff527b82 */ /* 0x000e700000000a00 */
[----:B--23--:R-:W1:Y:S02]  /*4e00*/  LDC R102, c[0x0][0x374] ;  /* 0x0000dd00ff667b82 */ /* 0x00ce640000000800 */
.L_x_112:
[C---:B------:R-:W-:Y:S02]  /*4e10*/  LEA R0, R114.reuse, UR43, 0x3 ;  /* 0x0000002b72007c11 */ /* 0x040fe4000f8e18ff */
[----:B------:R-:W-:Y:S02]  /*4e20*/  SHF.L.U32 R3, R109, 0x1f, RZ ;  /* 0x0000001f6d037819 */ /* 0x000fe400000006ff */
[----:B------:R-:W-:Y:S02]  /*4e30*/  LEA R16, R114, UR43, 0x4 ;  /* 0x0000002b72107c11 */ /* 0x000fe4000f8e20ff */
[----:B--2---:R-:W2:Y:S02]  /*4e40*/  SYNCS.PHASECHK.TRANS64.TRYWAIT P0, [R0+URZ+0x60], R3 ;  /* 0x00006003000075a7 */ /* 0x004ea400080011ff */
[----:B--23--:R-:W-:Y:S05]  /*4e50*/  @!P0 BRA `(.L_x_95) ;  /* 0x0000002000808947 */ /* 0x00cfea0003800000 */
.L_x_147:
[----:B------:R-:W3:Y:S01]  /*4e60*/  LDC.64 R12, c[0x0][0xb10] ;  /* 0x0002c400ff0c7b82 */ /* 0x000ee20000000a00 */
[----:B------:R-:W4:Y:S01]  /*4e70*/  LDS.128 R16, [R16+0xf0] ;  /* 0x0000f00010107984 */ /* 0x000f220000000c00 */
[----:B-1----:R-:W-:Y:S01]  /*4e80*/  ISETP.NE.AND P1, PT, R41, 0x1, PT ;  /* 0x000000012900780c */ /* 0x002fe20003f25270 */
[----:B--2---:R-:W-:Y:S01]  /*4e90*/  VIADD R0, R0, 0x70 ;  /* 0x0000007000007836 */ /* 0x004fe20000000000 */
[----:B------:R-:W-:Y:S04]  /*4ea0*/  ISETP.GE.AND P0, PT, R40, 0x1, PT ;  /* 0x000000012800780c */ /* 0x000fe80003f06270 */
[----:B------:R-:W1:Y:S01]  /*4eb0*/  LDC.64 R10, c[0x0][0xb18] ;  /* 0x0002c600ff0a7b82 */ /* 0x000e620000000a00 */
[----:B------:R-:W-:Y:S01]  /*4ec0*/  PRMT R0, RZ, 0x654, R0 ;  /* 0x00000654ff007816 */ /* 0x000fe20000000000 */
[----:B------:R-:W-:Y:S01]  /*4ed0*/  @!PT LDS RZ, [RZ] ;  /* 0x00000000fffff984 */ /* 0x000fe20000000800 */
[----:B------:R-:W-:Y:S01]  /*4ee0*/  @!PT LDS RZ, [RZ] ;  /* 0x00000000fffff984 */ /* 0x000fe20000000800 */
[----:B------:R-:W-:Y:S01]  /*4ef0*/  @!PT LDS RZ, [RZ] ;  /* 0x00000000fffff984 */ /* 0x000fe20000000800 */
[----:B------:R-:W-:Y:S01]  /*4f00*/  @!PT LDS RZ, [RZ] ;  /* 0x00000000fffff984 */ /* 0x000fe20000000800 */
[----:B------:R2:W-:Y:S06]  /*4f10*/  MEMBAR.ALL.CTA ;  /* 0x0000000000007992 */ /* 0x0005ec0000008000 */
[----:B--2---:R-:W2:Y:S01]  /*4f20*/  FENCE.VIEW.ASYNC.S ;  /* 0x00000000000073c6 */ /* 0x004ea20000000000 */
[----:B------:R-:W1:Y:S08]  /*4f30*/  @!P1 LDC R14, c[0x0][0xb20] ;  /* 0x0002c800ff0e9b82 */ /* 0x000e700000000800 */
[----:B------:R-:W1:Y:S01]  /*4f40*/  @!P1 LDC R9, c[0x0][0xb0c] ;  /* 0x0002c300ff099b82 */ /* 0x000e620000000800 */
[----:B--2---:R2:W-:Y:S01]  /*4f50*/  SYNCS.ARRIVE.TRANS64.RED.A1T0 RZ, [R0+URZ], RZ ;  /* 0x000000ff00ff79a7 */ /* 0x0045e200081004ff */
[----:B----4-:R-:W-:Y:S04]  /*4f60*/  LOP3.LUT P4, RZ, R18, 0x1, RZ, 0xc0, !PT ;  /* 0x0000000112ff7812 */ /* 0x010fe8000788c0ff */
[----:B------:R-:W-:Y:S09]  /*4f70*/  P2R R112, PR, RZ, 0x10 ;  /* 0x00000010ff707803 */ /* 0x000ff20000000000 */
[----:B------:R-:W-:Y:S02]  /*4f80*/  @P4 MOV R45, R16 ;  /* 0x00000010002d4202 */ /* 0x000fe40000000f00 */
[----:B------:R-:W-:Y:S01]  /*4f90*/  @P4 LOP3.LUT R43, R17, 0xffff, RZ, 0xc0, !PT ;  /* 0x0000ffff112b4812 */ /* 0x000fe200078ec0ff */
[----:B--23--:R-:W-:Y:S06]  /*4fa0*/  @!P0 BRA `(.L_x_96) ;  /* 0x0000000000a48947 */ /* 0x00cfec0003800000 */
[----:B------:R-:W-:Y:S01]  /*4fb0*/  IMAD.HI.U32 R21, R102, R39, RZ ;  /* 0x0000002766157227 */ /* 0x000fe200078e00ff */
[----:B------:R-:W-:Y:S02]  /*4fc0*/  ISETP.NE.AND P0, PT, R38, 0x1, PT ;  /* 0x000000012600780c */ /* 0x000fe40003f05270 */
[----:B------:R-:W-:Y:S01]  /*4fd0*/  ISETP.NE.AND P2, PT, R40, 0x1, PT ;  /* 0x000000012800780c */ /* 0x000fe20003f45270 */
[----:B------:R-:W-:Y:S01]  /*4fe0*/  IMAD.HI.U32 R20, R101, R90, RZ ;  /* 0x0000005a65147227 */ /* 0x000fe200078e00ff */
[----:B------:R-:W-:Y:S02]  /*4ff0*/  SHF.R.U32.HI R21, RZ, R100, R21 ;  /* 0x00000064ff157219 */ /* 0x000fe40000011615 */
[----:B------:R-:W-:Y:S01]  /*5000*/  ISETP.NE.AND P3, PT, R42, 0x1, PT ;  /* 0x000000012a00780c */ /* 0x000fe20003f65270 */
[----:B------:R-:W-:Y:S01]  /*5010*/  IMAD.HI.U32 R24, R45, R90, RZ ;  /* 0x0000005a2d187227 */ /* 0x000fe200078e00ff */
[----:B------:R-:W-:Y:S02]  /*5020*/  SHF.R.U32.HI R20, RZ, R91, R20 ;  /* 0x0000005bff147219 */ /* 0x000fe40000011614 */
[----:B------:R-:W-:Y:S01]  /*5030*/  SEL R3, R102, R21, !P0 ;  /* 0x0000001566037207 */ /* 0x000fe20004000000 */
[----:B------:R-:W-:Y:S01]  /*5040*/  IMAD.HI.U32 R21, R43, R39, RZ ;  /* 0x000000272b157227 */ /* 0x000fe200078e00ff */
[----:B------:R-:W-:Y:S02]  /*5050*/  SEL R7, R101, R20, !P3 ;  /* 0x0000001465077207 */ /* 0x000fe40005800000 */
[----:B------:R-:W-:Y:S01]  /*5060*/  SHF.R.U32.HI R24, RZ, R91, R24 ;  /* 0x0000005bff187219 */ /* 0x000fe20000011618 */
[-C--:B------:R-:W-:Y:S04]  /*5070*/  IMAD.HI.U32 R20, R3, R36.reuse, RZ ;  /* 0x0000002403147227 */ /* 0x080fe800078e00ff */
[----:B------:R-:W-:Y:S01]  /*5080*/  IMAD.HI.U32 R22, R7, R36, RZ ;  /* 0x0000002407167227 */ /* 0x000fe200078e00ff */
[-C--:B------:R-:W-:Y:S02]  /*5090*/  @P2 SHF.R.U32.HI R3, RZ, R37.reuse, R20 ;  /* 0x00000025ff032219 */ /* 0x080fe40000011614 */
[----:B------:R-:W-:Y:S02]  /*50a0*/  SHF.R.U32.HI R20, RZ, R100, R21 ;  /* 0x00000064ff147219 */ /* 0x000fe40000011615 */
[----:B------:R-:W-:Y:S01]  /*50b0*/  @P2 SHF.R.U32.HI R7, RZ, R37, R22 ;  /* 0x00000025ff072219 */ /* 0x000fe20000011616 */
[C---:B------:R-:W-:Y:S01]  /*50c0*/  IMAD R2, R40.reuse, R3, RZ ;  /* 0x0000000328027224 */ /* 0x040fe200078e02ff */
[----:B------:R-:W-:Y:S02]  /*50d0*/  SEL R5, R43, R20, !P0 ;  /* 0x000000142b057207 */ /* 0x000fe40004000000 */
[----:B------:R-:W-:Y:S01]  /*50e0*/  SEL R3, R45, R24, !P3 ;  /* 0x000000182d037207 */ /* 0x000fe20005800000 */
[----:B------:R-:W-:Y:S01]  /*50f0*/  IMAD R4, R40, R7, RZ ;  /* 0x0000000728047224 */ /* 0x000fe200078e02ff */
[C---:B------:R-:W-:Y:S01]  /*5100*/  ISETP.GE.AND P0, PT, R5.reuse, R2, PT ;  /* 0x000000020500720c */ /* 0x040fe20003f06270 */
[----:B------:R-:W-:Y:S03]  /*5110*/  IMAD.HI.U32 R6, R5, R36, RZ ;  /* 0x0000002405067227 */ /* 0x000fe600078e00ff */
[----:B------:R-:W-:Y:S01]  /*5120*/  ISETP.GE.OR P0, PT, R3, R4, P0 ;  /* 0x000000040300720c */ /* 0x000fe20000706670 */
[----:B------:R-:W-:Y:S01]  /*5130*/  IMAD.MOV R4, RZ, RZ, -R3 ;  /* 0x000000ffff047224 */ /* 0x000fe200078e0a03 */
[-C--:B------:R-:W-:Y:S03]  /*5140*/  SHF.R.U32.HI R6, RZ, R37.reuse, R6 ;  /* 0x00000025ff067219 */ /* 0x080fe60000011606 */
[----:B------:R-:W-:Y:S01]  /*5150*/  IMAD R45, R42, R4, R45 ;  /* 0x000000042a2d7224 */ /* 0x000fe200078e022d */
[----:B------:R-:W-:Y:S05]  /*5160*/  SEL R15, R5, R6, !P2 ;  /* 0x00000006050f7207 */ /* 0x000fea0005000000 */
[----:B------:R-:W-:Y:S02]  /*5170*/  IMAD.MOV R6, RZ, RZ, -R15 ;  /* 0x000000ffff067224 */ /* 0x000fe400078e0a0f */
[C---:B------:R-:W-:Y:S04]  /*5180*/  @!P0 IMAD.HI.U32 R2, R3.reuse, R36, RZ ;  /* 0x0000002403028227 */ /* 0x040fe800078e00ff */
[----:B------:R-:W-:Y:S01]  /*5190*/  IMAD R6, R40, R6, R5 ;  /* 0x0000000628067224 */ /* 0x000fe200078e0205 */
[----:B------:R-:W-:Y:S04]  /*51a0*/  @!P0 SHF.R.U32.HI R2, RZ, R37, R2 ;  /* 0x00000025ff028219 */ /* 0x000fe80000011602 */
[----:B------:R-:W-:Y:S02]  /*51b0*/  @!P0 SEL R0, R3, R2, !P2 ;  /* 0x0000000203008207 */ /* 0x000fe40005000000 */
[----:B------:R-:W-:Y:S02]  /*51c0*/  IADD3 R2, PT, PT, -R5, RZ, RZ ;  /* 0x000000ff05027210 */ /* 0x000fe40007ffe1ff */
[----:B------:R-:W-:Y:S01]  /*51d0*/  @!P0 IADD3 R8, PT, PT, R15, -R0, RZ ;  /* 0x800000000f088210 */ /* 0x000fe20007ffe0ff */
[----:B------:R-:W-:Y:S02]  /*51e0*/  @!P0 IMAD R0, R7, R6, R0 ;  /* 0x0000000607008224 */ /* 0x000fe400078e0200 */
[----:B------:R-:W-:Y:S02]  /*51f0*/  IMAD R43, R38, R2, R43 ;  /* 0x00000002262b7224 */ /* 0x000fe400078e022b */
[----:B------:R-:W-:Y:S02]  /*5200*/  @!P0 IMAD R5, R8, R40, R3 ;  /* 0x0000002808058224 */ /* 0x000fe400078e0203 */
[----:B------:R-:W-:Y:S04]  /*5210*/  @!P0 IMAD.MOV.U32 R3, RZ, RZ, R0 ;  /* 0x000000ffff038224 */ /* 0x000fe800078e0000 */
[----:B------:R-:W-:Y:S02]  /*5220*/  IMAD R45, R3, R42, R45 ;  /* 0x0000002a032d7224 */ /* 0x000fe400078e022d */
[----:B------:R-:W-:Y:S07]  /*5230*/  IMAD R43, R5, R38, R43 ;  /* 0x00000026052b7224 */ /* 0x000fee00078e022b */
.L_x_96:
[----:B------:R-:W-:Y:S01]  /*5240*/  @!P1 IMAD.HI.U32 R0, R45, R12, RZ ;  /* 0x0000000c2d009227 */ /* 0x000fe200078e00ff */
[----:B-1----:R-:W-:Y:S01]  /*5250*/  @!P1 ISETP.NE.AND P0, PT, R10, 0x1, PT ;  /* 0x000000010a00980c */ /* 0x002fe20003f05270 */
[----:B------:R-:W-:Y:S01]  /*5260*/  ULOP3.LUT UP0, URZ, UR42, 0x1b0, URZ, 0xc0, !UPT ;  /* 0x000001b02aff7892 */ /* 0x000fe2000f80c0ff */
[----:B------:R-:W-:Y:S01]  /*5270*/  @!P1 ISETP.NE.AND P2, PT, R9, 0x1, PT ;  /* 0x000000010900980c */ /* 0x000fe20003f45270 */
[----:B------:R-:W-:Y:S01]  /*5280*/  @!P1 IMAD.HI.U32 R3, R43, R11, RZ ;  /* 0x0000000b2b039227 */ /* 0x000fe200078e00ff */
[----:B------:R-:W-:Y:S02]  /*5290*/  @!P1 SHF.R.U32.HI R0, RZ, R13, R0 ;  /* 0x0000000dff009219 */ /* 0x000fe40000011600 */
[----:B------:R-:W-:Y:S01]  /*52a0*/  @P4 SHF.R.U32.HI R107, RZ, 0x10, R17 ;  /* 0x00000010ff6b4819 */ /* 0x000fe20000011611 */
[----:B------:R-:W-:Y:S01]  /*52b0*/  VIADD R114, R114, 0x1 ;  /* 0x0000000172727836 */ /* 0x000fe20000000000 */
[----:B------:R-:W-:Y:S02]  /*52c0*/  @!P1 SHF.R.U32.HI R2, RZ, R14, R3 ;  /* 0x0000000eff029219 */ /* 0x000fe40000011603 */
[----:B------:R-:W-:Y:S02]  /*52d0*/  @!P1 SEL R3, R45, R0, !P2 ;  /* 0x000000002d039207 */ /* 0x000fe40005000000 */
[----:B------:R-:W-:Y:S05]  /*52e0*/  @!P1 SEL R2, R43, R2, !P0 ;  /* 0x000000022b029207 */ /* 0x000fea0004000000 */
[----:B------:R-:W-:Y:S02]  /*52f0*/  @!P1 IMAD.IADD R0, R2, 0x1, -R3 ;  /* 0x0000000102009824 */ /* 0x000fe400078e0a03 */
[----:B------:R-:W-:Y:S02]  /*5300*/  @!P1 IMAD.IADD R2, R3, 0x1, -R2 ;  /* 0x0000000103029824 */ /* 0x000fe400078e0a02 */
[----:B------:R-:W-:Y:S02]  /*5310*/  @!P1 IMAD R45, R0, R9, R45 ;  /* 0x00000009002d9224 */ /* 0x000fe400078e022d */
[----:B------:R-:W-:Y:S01]  /*5320*/  @!P1 IMAD R43, R2, R10, R43 ;  /* 0x0000000a022b9224 */ /* 0x000fe200078e022b */
[----:B------:R-:W-:Y:S06]  /*5330*/  BRA.U !UP0, `(.L_x_97) ;  /* 0x0000000108407547 */ /* 0x000fec000b800000 */
[----:B------:R-:W1:Y:S01]  /*5340*/  LDCU.64 UR8, c[0x4][0x80] ;  /* 0x01001000ff0877ac */ /* 0x000e620008000a00 */
[----:B------:R-:W-:Y:S01]  /*5350*/  MOV R3, 0x0 ;  /* 0x0000000000037802 */ /* 0x000fe20000000f00 */
[----:B------:R-:W-:Y:S02]  /*5360*/  HFMA2 R12, -RZ, RZ, 0, 5.9604644775390625e-08 ;  /* 0x00000001ff0c7431 */ /* 0x000fe400000001ff */
[----:B------:R-:W-:Y:S02]  /*5370*/  IMAD.MOV.U32 R8, RZ, RZ, 0x70 ;  /* 0x00000070ff087424 */ /* 0x000fe400078e00ff */
[----:B------:R-:W-:Y:S01]  /*5380*/  IMAD.MOV.U32 R13, RZ, RZ, RZ ;  /* 0x000000ffff0d7224 */ /* 0x000fe200078e00ff */
[----:B------:R-:W2:Y:S01]  /*5390*/  LDCU.64 UR6, c[0x4][0x88] ;  /* 0x01001100ff0677ac */ /* 0x000ea20008000a00 */
[----:B------:R-:W3:Y:S01]  /*53a0*/  LDC.64 R2, c[0x4][R3] ;  /* 0x0100000003027b82 */ /* 0x000ee20000000a00 */
[----:B------:R-:W4:Y:S01]  /*53b0*/  LDCU.64 UR4, c[0x4][0x8] ;  /* 0x01000100ff0477ac */ /* 0x000f220008000a00 */
[----:B-1----:R-:W-:Y:S01]  /*53c0*/  MOV R5, UR9 ;  /* 0x0000000900057c02 */ /* 0x002fe20008000f00 */
[----:B------:R-:W-:Y:S01]  /*53d0*/  IMAD.U32 R4, RZ, RZ, UR8 ;  /* 0x00000008ff047e24 */ /* 0x000fe2000f8e00ff */
[----:B--2---:R-:W-:Y:S01]  /*53e0*/  MOV R7, UR7 ;  /* 0x0000000700077c02 */ /* 0x004fe20008000f00 */
[----:B------:R-:W-:Y:S01]  /*53f0*/  IMAD.U32 R6, RZ, RZ, UR6 ;  /* 0x00000006ff067e24 */ /* 0x000fe2000f8e00ff */
[----:B----4-:R-:W-:Y:S01]  /*5400*/  MOV R11, UR5 ;  /* 0x00000005000b7c02 */ /* 0x010fe20008000f00 */
[----:B------:R-:W-:Y:S02]  /*5410*/  IMAD.U32 R10, RZ, RZ, UR4 ;  /* 0x00000004ff0a7e24 */ /* 0x000fe4000f8e00ff */
[----:B------:R-:W-:Y:S07]  /*5420*/  LEPC R20, `(.L_x_97) ;  /* 0x000000001014794e */ /* 0x000fee0000000000 */
[----:B---3-5:R-:W-:Y:S05]  /*5430*/  CALL.ABS.NOINC R2 ;  /* 0x0000000002007343 */ /* 0x028fea0003c00000 */
.L_x_97:
[----:B------:R-:W-:Y:S01]  /*5440*/  LOP3.LUT P0, RZ, R111, 0x1b0, RZ, 0xc0, !PT ;  /* 0x000001b06fff7812 */ /* 0x000fe2000780c0ff */
[----:B------:R-:W-:Y:S11]  /*5450*/  BSSY.RECONVERGENT B6, `(.L_x_98) ;  /* 0x0000013000067945 */ /* 0x000ff60003800200 */
[----:B------:R-:W-:Y:S01]  /*5460*/  @!UPT UIADD3 URZ, UPT, UPT, URZ, URZ, URZ ;  /* 0x000000fffffff290 */ /* 0x000fe2000fffe0ff */
[----:B------:R-:W-:Y:S05]  /*5470*/  @!P0 BRA `(.L_x_99) ;  /* 0x0000000000408947 */ /* 0x000fea0003800000 */
        /* <DEDUP_REMOVED lines=16> */
.L_x_99:
[----:B------:R-:W-:Y:S05]  /*5580*/  BSYNC.RECONVERGENT B6 ;  /* 0x0000000000067941 */ /* 0x000fea0003800200 */
.L_x_98:
[----:B------:R-:W-:Y:S01]  /*5590*/  ISETP.NE.U32.AND P3, PT, R88, RZ, PT ;  /* 0x000000ff5800720c */ /* 0x000fe20003f65070 */
[----:B------:R-:W-:Y:S01]  /*55a0*/  UISETP.NE.AND UP1, UPT, UR44, URZ, UPT ;  /* 0x000000ff2c00728c */ /* 0x000fe2000bf25270 */
[----:B------:R-:W-:Y:S02]  /*55b0*/  ISETP.NE.U32.AND P4, PT, R84, RZ, PT ;  /* 0x000000ff5400720c */ /* 0x000fe40003f85070 */
[----:B------:R-:W-:Y:S02]  /*55c0*/  ISETP.NE.AND.EX P3, PT, R89, RZ, PT, P3 ;  /* 0x000000ff5900720c */ /* 0x000fe40003f65330 */
[----:B------:R-:W-:Y:S02]  /*55d0*/  PLOP3.LUT P1, PT, PT, PT, PT, 0x8, 0x80 ;  /* 0x000000000080781c */ /* 0x000fe40003f2e170 */
[----:B------:R-:W-:Y:S02]  /*55e0*/  PLOP3.LUT P0, PT, PT, PT, UP1, 0x80, 0x8 ;  /* 0x000000000008781c */ /* 0x000fe40003f0f018 */
[----:B------:R-:W-:Y:S02]  /*55f0*/  ISETP.NE.AND.EX P4, PT, R85, RZ, PT, P4 ;  /* 0x000000ff5500720c */ /* 0x000fe40003f85340 */
[----:B------:R-:W1:Y:S09]  /*5600*/  @UP1 LDCU.64 UR4, c[0x0][0x888] ;  /* 0x00011100ff0417ac */ /* 0x000e720008000a00 */
[----:B------:R-:W-:Y:S01]  /*5610*/  @P0 PLOP3.LUT P1, PT, P3, PT, PT, 0x80, 0x8 ;  /* 0x000000000008081c */ /* 0x000fe20001f2f070 */
[----:B-1----:R-:W-:Y:S04]  /*5620*/  @UP1 UISETP.NE.U32.AND UP0, UPT, UR4, URZ, UPT ;  /* 0x000000ff0400128c */ /* 0x002fe8000bf05070 */
[----:B------:R-:W-:Y:S04]  /*5630*/  @UP1 UISETP.NE.AND.EX UP0, UPT, UR5, URZ, UPT, UP0 ;  /* 0x000000ff0500128c */ /* 0x000fe8000bf05300 */
[----:B------:R-:W-:Y:S01]  /*5640*/  @UP1 USEL UR4, URZ, 0xffffffff, UP0 ;  /* 0xffffffffff041887 */ /* 0x000fe20008000000 */
[----:B------:R-:W-:Y:S11]  /*5650*/  @!P3 BRA `(.L_x_100) ;  /* 0x00000000002cb947 */ /* 0x000ff60003800000 */
[----:B------:R-:W-:Y:S01]  /*5660*/  ISETP.NE.U32.AND P2, PT, R86, RZ, PT ;  /* 0x000000ff5600720c */ /* 0x000fe20003f45070 */
[----:B------:R-:W-:Y:S03]  /*5670*/  IMAD.MOV.U32 R95, RZ, RZ, 0x1 ;  /* 0x00000001ff5f7424 */ /* 0x000fe600078e00ff */
[----:B------:R-:W-:Y:S11]  /*5680*/  ISETP.NE.AND.EX P2, PT, R87, RZ, PT, P2 ;  /* 0x000000ff5700720c */ /* 0x000ff60003f45320 */
[----:B------:R-:W-:Y:S02]  /*5690*/  @!UPT UIADD3 URZ, UPT, UPT, URZ, URZ, URZ ;  /* 0x000000fffffff290 */ /* 0x000fe4000fffe0ff */
[----:B------:R-:W1:Y:S01]  /*56a0*/  @P2 LDC.64 R2, c[0x0][0x888] ;  /* 0x00022200ff022b82 */ /* 0x000e620000000a00 */
[----:B------:R-:W-:Y:S04]  /*56b0*/  @P2 IMAD R0, R88, UR36, RZ ;  /* 0x0000002458002c24 */ /* 0x000fe8000f8e02ff */
[----:B-1----:R-:W-:Y:S04]  /*56c0*/  @P2 IMAD.WIDE R2, R0, 0x4, R2 ;  /* 0x0000000400022825 */ /* 0x002fe800078e0202 */
[----:B------:R-:W-:Y:S01]  /*56d0*/  HFMA2 R0, -RZ, RZ, 0, 5.9604644775390625e-08 ;  /* 0x00000001ff007431 */ /* 0x000fe200000001ff */
[----:B-----5:R1:W5:Y:S04]  /*56e0*/  @P2 LDG.E R49, desc[UR40][R2.64] ;  /* 0x0000002802312981 */ /* 0x020368000c1e1900 */
[----:B------:R-:W-:Y:S01]  /*56f0*/  @!P2 PRMT R95, R0, 0x7610, R95 ;  /* 0x00007610005fa816 */ /* 0x000fe2000000005f */
[----:B-1----:R-:W2:Y:S06]  /*5700*/  @!P2 LDC R49, c[0x0][0x880] ;  /* 0x00022000ff31ab82 */ /* 0x002eac0000000800 */
.L_x_100:
[----:B------:R-:W-:Y:S05]  /*5710*/  @!P4 BRA `(.L_x_101) ;  /* 0x000000000020c947 */ /* 0x000fea0003800000 */
[----:B------:R-:W-:Y:S04]  /*5720*/  ISETP.NE.U32.AND P2, PT, R82, RZ, PT ;  /* 0x000000ff5200720c */ /* 0x000fe80003f45070 */
[----:B------:R-:W-:Y:S11]  /*5730*/  ISETP.NE.AND.EX P2, PT, R83, RZ, PT, P2 ;  /* 0x000000ff5300720c */ /* 0x000ff60003f45320 */
[----:B------:R-:W-:Y:S02]  /*5740*/  @!UPT UIADD3 URZ, UPT, UPT, URZ, URZ, URZ ;  /* 0x000000fffffff290 */ /* 0x000fe4000fffe0ff */
[----:B------:R-:W1:Y:S01]  /*5750*/  @P2 LDC.64 R2, c[0x0][0x8a8] ;  /* 0x00022a00ff022b82 */ /* 0x000e620000000a00 */
[----:B------:R-:W-:Y:S04]  /*5760*/  @P2 IMAD R0, R84, UR36, RZ ;  /* 0x0000002454002c24 */ /* 0x000fe8000f8e02ff */
[----:B-1----:R-:W-:Y:S05]  /*5770*/  @P2 IMAD.WIDE R2, R0, 0x4, R2 ;  /* 0x0000000400022825 */ /* 0x002fea00078e0202 */
[----:B-----5:R1:W5:Y:S02]  /*5780*/  @P2 LDG.E R46, desc[UR40][R2.64] ;  /* 0x00000028022e2981 */ /* 0x020364000c1e1900 */
[----:B-1----:R-:W3:Y:S02]  /*5790*/  @!P2 LDC R46, c[0x0][0x8a0] ;  /* 0x00022800ff2eab82 */ /* 0x002ee40000000800 */
.L_x_101:
[----:B--2--5:R-:W-:Y:S01]  /*57a0*/  @P0 FSETP.NEU.AND P4, PT, R49, RZ, PT ;  /* 0x000000ff3100020b */ /* 0x024fe20003f8d000 */
[----:B------:R-:W-:Y:S01]  /*57b0*/  IMAD.U32 R0, RZ, RZ, UR4 ;  /* 0x00000004ff007e24 */ /* 0x000fe2000f8e00ff */
[----:B------:R-:W-:Y:S01]  /*57c0*/  @P0 LOP3.LUT P2, RZ, R95, 0xff, RZ, 0xc0, !PT ;  /* 0x000000ff5fff0812 */ /* 0x000fe2000784c0ff */
[----:B------:R-:W-:Y:S01]  /*57d0*/  BSSY B1, `(.L_x_102) ;  /* 0x0000034000017945 */ /* 0x000fe20003800000 */
[----:B------:R-:W-:Y:S01]  /*57e0*/  @P0 SEL R3, RZ, 0xffffffff, P4 ;  /* 0xffffffffff030807 */ /* 0x000fe20002000000 */
[C---:B------:R-:W-:Y:S01]  /*57f0*/  IMAD R32, R44.reuse, 0x20, R47 ;  /* 0x000000202c207824 */ /* 0x040fe200078e022f */
[----:B------:R-:W-:Y:S02]  /*5800*/  LEA R113, R44, UR43, 0x3 ;  /* 0x0000002b2c717c11 */ /* 0x000fe4000f8e18ff */
[----:B------:R-:W-:Y:S02]  /*5810*/  CS2R R54, SRZ ;  /* 0x0000000000367805 */ /* 0x000fe4000001ff00 */
[----:B------:R-:W-:Y:S02]  /*5820*/  @P1 SEL R3, R0, R3, !P2 ;  /* 0x0000000300031207 */ /* 0x000fe40005000000 */
[----:B------:R-:W-:Y:S02]  /*5830*/  CS2R R52, SRZ ;  /* 0x0000000000347805 */ /* 0x000fe4000001ff00 */
[----:B------:R-:W-:Y:S02]  /*5840*/  SHF.L.U32 R2, R110, 0x1f, RZ ;  /* 0x0000001f6e027819 */ /* 0x000fe400000006ff */
[----:B------:R-:W-:Y:S02]  /*5850*/  CS2R R58, SRZ ;  /* 0x00000000003a7805 */ /* 0x000fe4000001ff00 */
[----:B------:R-:W-:Y:S02]  /*5860*/  @P0 LOP3.LUT R3, R3, 0x1, RZ, 0xc0, !PT ;  /* 0x0000000103030812 */ /* 0x000fe400078ec0ff */
[----:B------:R-:W-:Y:S02]  /*5870*/  CS2R R56, SRZ ;  /* 0x0000000000387805 */ /* 0x000fe4000001ff00 */
[----:B------:R-:W-:Y:S02]  /*5880*/  PLOP3.LUT P5, PT, PT, PT, PT, 0x8, 0x80 ;  /* 0x000000000080781c */ /* 0x000fe40003fae170 */
[----:B------:R-:W-:Y:S11]  /*5890*/  ISETP.NE.U32.OR P1, PT, R3, 0x1, !P0 ;  /* 0x000000010300780c */ /* 0x000ff60004725470 */
[----:B------:R-:W-:Y:S02]  /*58a0*/  @!UPT UIADD3 URZ, UPT, UPT, URZ, URZ, URZ ;  /* 0x000000fffffff290 */ /* 0x000fe4000fffe0ff */
[----:B------:R-:W-:Y:S04]  /*58b0*/  @P1 SHF.L.U32 R4, R108, 0x1f, RZ ;  /* 0x0000001f6c041819 */ /* 0x000fe800000006ff */
[----:B------:R-:W1:Y:S01]  /*58c0*/  @P1 SYNCS.PHASECHK.TRANS64.TRYWAIT P0, [UR43+0x40], R4 ;  /* 0x00004004ff0015a7 */ /* 0x000e62000800112b */
[----:B------:R2:W4:Y:S01]  /*58d0*/  SYNCS.PHASECHK.TRANS64.TRYWAIT P4, [R113+URZ+0x80], R2 ;  /* 0x00008002710075a7 */ /* 0x00052200080811ff */
[----:B-1----:R-:W-:Y:S01]  /*58e0*/  @P1 PLOP3.LUT P5, PT, P0, PT, PT, 0x8, 0x80 ;  /* 0x000000000080181c */ /* 0x002fe200007ae170 */
[----:B------:R-:W-:Y:S01]  /*58f0*/  @!UPT UIADD3 URZ, UPT, UPT, URZ, URZ, URZ ;  /* 0x000000fffffff290 */ /* 0x000fe2000fffe0ff */
[----:B--2-4-:R-:W-:Y:S11]  /*5900*/  @!P1 BRA `(.L_x_103) ;  /* 0x0000000000809947 */ /* 0x014ff60003800000 */
[----:B------:R-:W-:Y:S01]  /*5910*/  ISETP.NE.U32.AND P0, PT, RZ, UR38, PT ;  /* 0x00000026ff007c0c */ /* 0x000fe2000bf05070 */
[----:B------:R-:W-:Y:S01]  /*5920*/  BSSY B0, `(.L_x_104) ;  /* 0x0000012000007945 */ /* 0x000fe20003800000 */
[----:B------:R-:W-:Y:S02]  /*5930*/  FSETP.NEU.AND P2, PT, R49, RZ, PT ;  /* 0x000000ff3100720b */ /* 0x000fe40003f4d000 */
[----:B------:R-:W-:Y:S02]  /*5940*/  CS2R R58, SRZ ;  /* 0x00000000003a7805 */ /* 0x000fe4000001ff00 */
[----:B------:R-:W-:Y:S02]  /*5950*/  ISETP.NE.AND.EX P0, PT, RZ, UR39, PT, P0 ;  /* 0x00000027ff007c0c */ /* 0x000fe4000bf05300 */
[----:B------:R-:W-:Y:S02]  /*5960*/  CS2R R56, SRZ ;  /* 0x0000000000387805 */ /* 0x000fe4000001ff00 */
[----:B------:R-:W-:Y:S02]  /*5970*/  LOP3.LUT P1, RZ, R95, 0xff, RZ, 0xc0, !PT ;  /* 0x000000ff5fff7812 */ /* 0x000fe4000782c0ff */
[----:B------:R-:W-:Y:S02]  /*5980*/  CS2R R54, SRZ ;  /* 0x0000000000367805 */ /* 0x000fe4000001ff00 */
[----:B------:R-:W-:Y:S02]  /*5990*/  SEL R0, RZ, 0xffffffff, P2 ;  /* 0xffffffffff007807 */ /* 0x000fe40001000000 */
[----:B------:R-:W-:Y:S02]  /*59a0*/  CS2R R52, SRZ ;  /* 0x0000000000347805 */ /* 0x000fe4000001ff00 */
[----:B------:R-:W-:Y:S04]  /*59b0*/  SEL R3, RZ, 0xffffffff, P0 ;  /* 0xffffffffff037807 */ /* 0x000fe80000000000 */
[----:B------:R-:W-:Y:S04]  /*59c0*/  @P3 SEL R0, R3, R0, !P1 ;  /* 0x0000000003003207 */ /* 0x000fe80004800000 */
[----:B------:R-:W-:Y:S04]  /*59d0*/  LOP3.LUT R0, R0, 0x1, RZ, 0xc0, !PT ;  /* 0x0000000100007812 */ /* 0x000fe800078ec0ff */
[----:B------:R-:W-:Y:S01]  /*59e0*/  ISETP.NE.U32.AND P0, PT, R0, 0x1, PT ;  /* 0x000000010000780c */ /* 0x000fe20003f05070 */
[----:B------:R-:W-:Y:S01]  /*59f0*/  @!UPT UIADD3 URZ, UPT, UPT, URZ, URZ, URZ ;  /* 0x000000fffffff290 */ /* 0x000fe2000fffe0ff */
[----:B------:R-:W-:Y:S11]  /*5a00*/  @!P5 BRA `(.L_x_105) ;  /* 0x00000000000cd947 */ /* 0x000ff60003800000 */
[----:B------:R-:W-:Y:S04]  /*5a10*/  SHF.L.U32 R3, R108, 0x1f, RZ ;  /* 0x0000001f6c037819 */ /* 0x000fe800000006ff */
[----:B------:R-:W1:Y:S02]  /*5a20*/  SYNCS.PHASECHK.TRANS64.TRYWAIT P1, [UR43+0x40], R3 ;  /* 0x00004003ff0075a7 */ /* 0x000e64000802112b */
[----:B-1----:R-:W-:Y:S05]  /*5a30*/  @!P1 BRA `(.L_x_106) ;  /* 0x00000014009c9947 */ /* 0x002fea0003800000 */
.L_x_105:
[----:B------:R-:W-:Y:S05]  /*5a40*/  BSYNC B0 ;  /* 0x0000000000007941 */ /* 0x000fea0003800000 */
.L_x_104:
[----:B------:R2:W4:Y:S01]  /*5a50*/  @P0 LDS.128 R56, [R105+UR43+0x200] ;  /* 0x0002002b69380984 */ /* 0x0005220008000c00 */
[----:B------:R-:W-:Y:S01]  /*5a60*/  UIADD3 UR4, UPT, UPT, UR43, 0x48, URZ ;  /* 0x000000482b047890 */ /* 0x000fe2000fffe0ff */
[----:B------:R-:W-:Y:S02]  /*5a70*/  LOP3.LUT R108, R108, 0x1, RZ, 0x3c, !PT ;  /* 0x000000016c6c7812 */ /* 0x000fe400078e3cff */
[----:B------:R2:W1:Y:S01]  /*5a80*/  @P0 LDS.128 R52, [R104+0x10] ;  /* 0x0000100068340984 */ /* 0x0004620000000c00 */
[----:B------:R-:W-:Y:S01]  /*5a90*/  UPRMT UR4, UR37, 0x654, UR4 ;  /* 0x0000065425047896 */ /* 0x000fe20008000004 */
[----:B------:R-:W-:Y:S01]  /*5aa0*/  @!PT LDS RZ, [RZ] ;  /* 0x00000000fffff984 */ /* 0x000fe20000000800 */
[----:B------:R-:W-:Y:S01]  /*5ab0*/  @!PT LDS RZ, [RZ] ;  /* 0x00000000fffff984 */ /* 0x000fe20000000800 */
[----:B------:R-:W-:Y:S01]  /*5ac0*/  @!PT LDS RZ, [RZ] ;  /* 0x00000000fffff984 */ /* 0x000fe20000000800 */
[----:B------:R-:W-:Y:S01]  /*5ad0*/  @!PT LDS RZ, [RZ] ;  /* 0x00000000fffff984 */ /* 0x000fe20000000800 */
[----:B------:R5:W-:Y:S06]  /*5ae0*/  MEMBAR.ALL.CTA ;  /* 0x0000000000007992 */ /* 0x000bec0000008000 */
[----:B-----5:R-:W5:Y:S02]  /*5af0*/  FENCE.VIEW.ASYNC.S ;  /* 0x00000000000073c6 */ /* 0x020f640000000000 */
[----:B-----5:R-:W-:Y:S03]  /*5b00*/  SYNCS.ARRIVE.TRANS64.RED.A1T0 RZ, [UR4], RZ ;  /* 0x000000ffffff79a7 */ /* 0x020fe60008100404 */
.L_x_103:
[----:B------:R-:W-:Y:S05]  /*5b10*/  BSYNC B1 ;  /* 0x0000000000017941 */ /* 0x000fea0003800000 */
.L_x_102:
[----:B-1----:R-:W-:Y:S04]  /*5b20*/  SHF.R.U32.HI R3, RZ, 0x15, R32 ;  /* 0x00000015ff037819 */ /* 0x002fe80000011620 */
[----:B------:R-:W-:Y:S01]  /*5b30*/  LOP3.LUT P0, RZ, R3, 0x3, R106, 0x48, !PT ;  /* 0x0000000303ff7812 */ /* 0x000fe2000780486a */
[----:B------:R-:W-:Y:S01]  /*5b40*/  @!UPT UIADD3 URZ, UPT, UPT, URZ, URZ, URZ ;  /* 0x000000fffffff290 */ /* 0x000fe2000fffe0ff */
[----:B------:R-:W-:Y:S11]  /*5b50*/  @P4 BRA `(.L_x_107) ;  /* 0x0000000000084947 */ /* 0x000ff60003800000 */
[----:B------:R-:W1:Y:S02]  /*5b60*/  SYNCS.PHASECHK.TRANS64.TRYWAIT P1, [R113+URZ+0x80], R2 ;  /* 0x00008002710075a7 */ /* 0x000e6400080211ff */
[----:B-1----:R-:W-:Y:S05]  /*5b70*/  @!P1 BRA `(.L_x_108) ;  /* 0x0000001400649947 */ /* 0x002fea0003800000 */
.L_x_107:
[----:B------:R-:W-:Y:S05]  /*5b80*/  @!P0 BRA `(.L_x_109) ;  /* 0x0000000000408947 */ /* 0x000fea0003800000 */
[----:B------:R-:W1:Y:S01]  /*5b90*/  LDCU.64 UR8, c[0x4][0x70] ;  /* 0x01000e00ff0877ac */ /* 0x000e620008000a00 */
[----:B------:R-:W-:Y:S01]  /*5ba0*/  MOV R3, 0x0 ;  /* 0x0000000000037802 */ /* 0x000fe20000000f00 */
[----:B------:R-:W-:Y:S02]  /*5bb0*/  HFMA2 R12, -RZ, RZ, 0, 5.9604644775390625e-08 ;  /* 0x00000001ff0c7431 */ /* 0x000fe400000001ff */
[----:B------:R-:W-:Y:S02]  /*5bc0*/  IMAD.MOV.U32 R8, RZ, RZ, 0x192 ;  /* 0x00000192ff087424 */ /* 0x000fe400078e00ff */
[----:B------:R-:W-:Y:S01]  /*5bd0*/  IMAD.MOV.U32 R13, RZ, RZ, RZ ;  /* 0x000000ffff0d7224 */ /* 0x000fe200078e00ff */
[----:B------:R-:W5:Y:S01]  /*5be0*/  LDCU.64 UR6, c[0x4][0x78] ;  /* 0x01000f00ff0677ac */ /* 0x000f620008000a00 */
[----:B------:R-:W2:Y:S01]  /*5bf0*/  LDC.64 R2, c[0x4][R3] ;  /* 0x0100000003027b82 */ /* 0x000ea20000000a00 */
[----:B------:R-:W3:Y:S01]  /*5c00*/  LDCU.64 UR4, c[0x4][0x10] ;  /* 0x01000200ff0477ac */ /* 0x000ee20008000a00 */
[----:B-1----:R-:W-:Y:S01]  /*5c10*/  MOV R5, UR9 ;  /* 0x0000000900057c02 */ /* 0x002fe20008000f00 */
[----:B------:R-:W-:Y:S01]  /*5c20*/  IMAD.U32 R4, RZ, RZ, UR8 ;  /* 0x00000008ff047e24 */ /* 0x000fe2000f8e00ff */
[----:B-----5:R-:W-:Y:S01]  /*5c30*/  MOV R7, UR7 ;  /* 0x0000000700077c02 */ /* 0x020fe20008000f00 */
[----:B------:R-:W-:Y:S01]  /*5c40*/  IMAD.U32 R6, RZ, RZ, UR6 ;  /* 0x00000006ff067e24 */ /* 0x000fe2000f8e00ff */
[----:B---3--:R-:W-:Y:S01]  /*5c50*/  MOV R11, UR5 ;  /* 0x00000005000b7c02 */ /* 0x008fe20008000f00 */
[----:B------:R-:W-:Y:S02]  /*5c60*/  IMAD.U32 R10, RZ, RZ, UR4 ;  /* 0x00000004ff0a7e24 */ /* 0x000fe4000f8e00ff */
[----:B------:R-:W-:Y:S07]  /*5c70*/  LEPC R20, `(.L_x_109) ;  /* 0x000000001014794e */ /* 0x000fee0000000000 */
[----:B--2-4-:R-:W-:Y:S05]  /*5c80*/  CALL.ABS.NOINC R2 ;  /* 0x0000000002007343 */ /* 0x014fea0003c00000 */
.L_x_109:
[----:B------:R-:W-:Y:S01]  /*5c90*/  LOP3.LUT P0, RZ, R103, 0x60, RZ, 0xc0, !PT ;  /* 0x0000006067ff7812 */ /* 0x000fe2000780c0ff */
[----:B------:R-:W-:Y:S05]  /*5ca0*/  WARPSYNC.ALL ;  /* 0x0000000000007948 */ /* 0x000fea0003800000 */
[----:B------:R-:W-:Y:S01]  /*5cb0*/  R2UR UR4, R32 ;  /* 0x00000000200472ca */ /* 0x000fe200000e0000 */
[----:B------:R-:W-:Y:S01]  /*5cc0*/  BSSY.RECONVERGENT B0, `(.L_x_110) ;  /* 0x000009e000007945 */ /* 0x000fe20003800200 */
[-C--:B----4-:R-:W-:Y:S02]  /*5cd0*/  F2FP.F16.E4M3.UNPACK_B R50, R56.reuse ;  /* 0x00000038ff32723e */ /* 0x090fe400020006ff */
[----:B------:R-:W-:Y:S02]  /*5ce0*/  F2FP.F16.E4M3.UNPACK_B R63, R56.H1 ;  /* 0x00000038ff3f723e */ /* 0x000fe400030006ff */
[-C--:B------:R-:W-:Y:S01]  /*5cf0*/  F2FP.F16.E4M3.UNPACK_B R56, R57.reuse ;  /* 0x00000039ff38723e */ /* 0x080fe200020006ff */
[--C-:B------:R-:W-:Y:S01]  /*5d00*/  HADD2.F32 R48, -RZ, R50.reuse.H0_H0 ;  /* 0x20000032ff307230 */ /* 0x100fe20000004100 */
[----:B------:R-:W-:Y:S01]  /*5d10*/  F2FP.F16.E4M3.UNPACK_B R57, R57.H1 ;  /* 0x00000039ff39723e */ /* 0x000fe200030006ff */
[----:B------:R-:W-:Y:S01]  /*5d20*/  HADD2.F32 R50, -RZ, R50.H1_H1 ;  /* 0x30000032ff327230 */ /* 0x000fe20000004100 */
[-C--:B------:R-:W-:Y:S01]  /*5d30*/  F2FP.F16.E4M3.UNPACK_B R66, R52.reuse ;  /* 0x00000034ff42723e */ /* 0x080fe200020006ff */
[--C-:B------:R-:W-:Y:S01]  /*5d40*/  HADD2.F32 R51, -RZ, R63.reuse.H0_H0 ;  /* 0x2000003fff337230 */ /* 0x100fe20000004100 */
[----:B------:R-:W-:Y:S01]  /*5d50*/  F2FP.F16.E4M3.UNPACK_B R68, R52.H1 ;  /* 0x00000034ff44723e */ /* 0x000fe200030006ff */
[----:B------:R-:W1:Y:S01]  /*5d60*/  LDTM.x32 R4, tmem[UR4] ;  /* 0x00000004000479ee */ /* 0x000e6200082c0000 */
[----:B------:R-:W-:Y:S01]  /*5d70*/  NOP ;  /* 0x0000000000007918 */ /* 0x000fe20000000000 */
[----:B------:R-:W-:Y:S01]  /*5d80*/  IADD3 R113, PT, PT, R113, 0xa0, RZ ;  /* 0x000000a071717810 */ /* 0x000fe20007ffe0ff */
[--C-:B------:R-:W-:Y:S01]  /*5d90*/  HADD2.F32 R65, -RZ, R66.reuse.H0_H0 ;  /* 0x20000042ff417230 */ /* 0x100fe20000004100 */
[----:B------:R-:W-:Y:S01]  /*5da0*/  F2FP.F16.E4M3.UNPACK_B R61, R58 ;  /* 0x0000003aff3d723e */ /* 0x000fe200020006ff */
[----:B------:R-:W-:Y:S01]  /*5db0*/  HADD2.F32 R66, -RZ, R66.H1_H1 ;  /* 0x30000042ff427230 */ /* 0x000fe20000004100 */
[----:B------:R-:W-:Y:S01]  /*5dc0*/  LOP3.LUT R113, R113, 0xfefffff8, RZ, 0xc0, !PT ;  /* 0xfefffff871717812 */ /* 0x000fe200078ec0ff */
[----:B------:R-:W-:Y:S01]  /*5dd0*/  HADD2.F32 R52, -RZ, R63.H1_H1 ;  /* 0x3000003fff347230 */ /* 0x000fe20000004100 */
[-C--:B------:R-:W-:Y:S01]  /*5de0*/  F2FP.F16.E4M3.UNPACK_B R70, R53.reuse ;  /* 0x00000035ff46723e */ /* 0x080fe200020006ff */
[----:B------:R-:W-:Y:S01]  /*5df0*/  HADD2.F32 R67, -RZ, R68.H0_H0 ;  /* 0x20000044ff437230 */ /* 0x000fe20000004100 */
[----:B-1----:R1:W-:Y:S01]  /*5e00*/  SYNCS.ARRIVE.TRANS64.RED.A1T0 RZ, [R113+URZ], RZ ;  /* 0x000000ff71ff79a7 */ /* 0x0023e200081004ff */
[----:B------:R-:W-:Y:S01]  /*5e10*/  F2FP.F16.E4M3.UNPACK_B R72, R53.H1 ;  /* 0x00000035ff48723e */ /* 0x000fe200030006ff */
[----:B------:R-:W-:Y:S01]  /*5e20*/  HADD2.F32 R53, -RZ, R56.H0_H0 ;  /* 0x20000038ff357230 */ /* 0x000fe20000004100 */
[-C--:B------:R-:W-:Y:S01]  /*5e30*/  F2FP.F16.E4M3.UNPACK_B R74, R54.reuse ;  /* 0x00000036ff4a723e */ /* 0x080fe200020006ff */
[----:B------:R-:W-:Y:S01]  /*5e40*/  HADD2.F32 R69, -RZ, R70.H0_H0 ;  /* 0x20000046ff457230 */ /* 0x000fe20000004100 */
[----:B------:R-:W-:Y:S01]  /*5e50*/  F2FP.F16.E4M3.UNPACK_B R76, R54.H1 ;  /* 0x00000036ff4c723e */ /* 0x000fe200030006ff */
[----:B------:R-:W-:Y:S01]  /*5e60*/  HADD2.F32 R54, -RZ, R56.H1_H1 ;  /* 0x30000038ff367230 */ /* 0x000fe20000004100 */
[----:B------:R-:W-:Y:S01]  /*5e70*/  F2FP.F16.E4M3.UNPACK_B R60, R58.H1 ;  /* 0x0000003aff3c723e */ /* 0x000fe200030006ff */
[----:B------:R-:W-:Y:S01]  /*5e80*/  HADD2.F32 R58, -RZ, R61.H1_H1 ;  /* 0x3000003dff3a7230 */ /* 0x000fe20000004100 */
[----:B------:R-:W-:Y:S01]  /*5e90*/  F2FP.F16.E4M3.UNPACK_B R78, R55 ;  /* 0x00000037ff4e723e */ /* 0x000fe200020006ff */
[----:B------:R-:W-:Y:S01]  /*5ea0*/  HADD2.F32 R71, -RZ, R70.H1_H1 ;  /* 0x30000046ff477230 */ /* 0x000fe20000004100 */
[----:B------:R-:W-:Y:S01]  /*5eb0*/  F2FP.F16.E4M3.UNPACK_B R62, R59 ;  /* 0x0000003bff3e723e */ /* 0x000fe200020006ff */
[--C-:B------:R-:W-:Y:S01]  /*5ec0*/  HADD2.F32 R73, -RZ, R74.reuse.H0_H0 ;  /* 0x2000004aff497230 */ /* 0x100fe20000004100 */
[----:B------:R-:W-:Y:S01]  /*5ed0*/  F2FP.F16.E4M3.UNPACK_B R80, R55.H1 ;  /* 0x00000037ff50723e */ /* 0x000fe200030006ff */
[C---:B---3--:R-:W-:Y:S01]  /*5ee0*/  FMUL R4, R46.reuse, R4 ;  /* 0x000000042e047220 */ /* 0x048fe20000400000 */
[C---:B------:R-:W-:Y:S01]  /*5ef0*/  FMUL R5, R46.reuse, R5 ;  /* 0x000000052e057220 */ /* 0x040fe20000400000 */
[C---:B------:R-:W-:Y:S01]  /*5f00*/  FMUL R8, R46.reuse, R8 ;  /* 0x000000082e087220 */ /* 0x040fe20000400000 */
[C---:B------:R-:W-:Y:S01]  /*5f10*/  FMUL R9, R46.reuse, R9 ;  /* 0x000000092e097220 */ /* 0x040fe20000400000 */
[C---:B------:R-:W-:Y:S01]  /*5f20*/  FFMA R4, R49.reuse, R48, R4 ;  /* 0x0000003031047223 */ /* 0x040fe20000000004 */
[C---:B------:R-:W-:Y:S01]  /*5f30*/  FFMA R5, R49.reuse, R50, R5 ;  /* 0x0000003231057223 */ /* 0x040fe20000000005 */
[C---:B------:R-:W-:Y:S01]  /*5f40*/  FMUL R12, R46.reuse, R12 ;  /* 0x0000000c2e0c7220 */ /* 0x040fe20000400000 */
[C---:B------:R-:W-:Y:S01]  /*5f50*/  FMUL R13, R46.reuse, R13 ;  /* 0x0000000d2e0d7220 */ /* 0x040fe20000400000 */
[C---:B------:R-:W-:Y:S01]  /*5f60*/  FMUL R16, R46.reuse, R16 ;  /* 0x000000102e107220 */ /* 0x040fe20000400000 */
[C---:B------:R-:W-:Y:S01]  /*5f70*/  FMUL R17, R46.reuse, R17 ;  /* 0x000000112e117220 */ /* 0x040fe20000400000 */
[C---:B------:R-:W-:Y:S01]  /*5f80*/  FMUL R20, R46.reuse, R20 ;  /* 0x000000142e147220 */ /* 0x040fe20000400000 */
[C---:B------:R-:W-:Y:S01]  /*5f90*/  FMUL R21, R46.reuse, R21 ;  /* 0x000000152e157220 */ /* 0x040fe20000400000 */
[C---:B------:R-:W-:Y:S01]  /*5fa0*/  FMUL R0, R46.reuse, R24 ;  /* 0x000000182e007220 */ /* 0x040fe20000400000 */
[C---:B------:R-:W-:Y:S01]  /*5fb0*/  FMUL R2, R46.reuse, R25 ;  /* 0x000000192e027220 */ /* 0x040fe20000400000 */
[----:B------:R-:W-:Y:S02]  /*5fc0*/  HADD2.F32 R74, -RZ, R74.H1_H1 ;  /* 0x3000004aff4a7230 */ /* 0x000fe40000004100 */
[C---:B------:R-:W-:Y:S01]  /*5fd0*/  FMUL R24, R46.reuse, R28 ;  /* 0x0000001c2e187220 */ /* 0x040fe20000400000 */
[C---:B------:R-:W-:Y:S01]  /*5fe0*/  FMUL R25, R46.reuse, R29 ;  /* 0x0000001d2e197220 */ /* 0x040fe20000400000 */
[--C-:B------:R-:W-:Y:S02]  /*5ff0*/  HADD2.F32 R77, -RZ, R78.reuse.H0_H0 ;  /* 0x2000004eff4d7230 */ /* 0x100fe40000004100 */
[C---:B------:R-:W-:Y:S01]  /*6000*/  FMUL R28, R46.reuse, R32 ;  /* 0x000000202e1c7220 */ /* 0x040fe20000400000 */
[----:B------:R-:W-:Y:S02]  /*6010*/  HADD2.F32 R78, -RZ, R78.H1_H1 ;  /* 0x3000004eff4e7230 */ /* 0x000fe40000004100 */
[C---:B------:R-:W-:Y:S01]  /*6020*/  FMUL R29, R46.reuse, R33 ;  /* 0x000000212e1d7220 */ /* 0x040fe20000400000 */
[C---:B------:R-:W-:Y:S01]  /*6030*/  FMUL R6, R46.reuse, R6 ;  /* 0x000000062e067220 */ /* 0x040fe20000400000 */
[C---:B------:R-:W-:Y:S01]  /*6040*/  FMUL R7, R46.reuse, R7 ;  /* 0x000000072e077220 */ /* 0x040fe20000400000 */
[--C-:B------:R-:W-:Y:S02]  /*6050*/  HADD2.F32 R55, -RZ, R57.reuse.H0_H0 ;  /* 0x20000039ff377230 */ /* 0x100fe40000004100 */
[C---:B------:R-:W-:Y:S01]  /*6060*/  FMUL R10, R46.reuse, R10 ;  /* 0x0000000a2e0a7220 */ /* 0x040fe20000400000 */
[C---:B------:R-:W-:Y:S01]  /*6070*/  FFMA R6, R49.reuse, R51, R6 ;  /* 0x0000003331067223 */ /* 0x040fe20000000006 */
[----:B------:R-:W-:Y:S02]  /*6080*/  HADD2.F32 R56, -RZ, R57.H1_H1 ;  /* 0x30000039ff387230 */ /* 0x000fe40000004100 */
[C---:B------:R-:W-:Y:S01]  /*6090*/  FFMA R7, R49.reuse, R52, R7 ;  /* 0x0000003431077223 */ /* 0x040fe20000000007 */
[C---:B------:R-:W-:Y:S01]  /*60a0*/  FFMA R8, R49.reuse, R53, R8 ;  /* 0x0000003531087223 */ /* 0x040fe20000000008 */
[C---:B------:R-:W-:Y:S01]  /*60b0*/  FFMA R9, R49.reuse, R54, R9 ;  /* 0x0000003631097223 */ /* 0x040fe20000000009 */
[----:B------:R-:W-:Y:S02]  /*60c0*/  HADD2.F32 R57, -RZ, R61.H0_H0 ;  /* 0x2000003dff397230 */ /* 0x000fe40000004100 */
[----:B------:R-:W-:Y:S01]  /*60d0*/  FFMA R10, R49, R55, R10 ;  /* 0x00000037310a7223 */ /* 0x000fe2000000000a */
[----:B------:R-:W-:Y:S01]  /*60e0*/  F2FP.SATFINITE.E4M3.F32.PACK_AB_MERGE_C R96, R7, R6, RZ ;  /* 0x000000060760723e */ /* 0x000fe200048070ff */
[----:B------:R-:W-:Y:S02]  /*60f0*/  HADD2.F32 R61, -RZ, R62.H0_H0 ;  /* 0x2000003eff3d7230 */ /* 0x000fe40000004100 */
[C---:B------:R-:W-:Y:S01]  /*6100*/  FMUL R11, R46.reuse, R11 ;  /* 0x0000000b2e0b7220 */ /* 0x040fe20000400000 */
[----:B------:R-:W-:Y:S01]  /*6110*/  F2FP.F16.E4M3.UNPACK_B R64, R59.H1 ;  /* 0x0000003bff40723e */ /* 0x000fe200030006ff */
[----:B------:R-:W-:Y:S01]  /*6120*/  HADD2.F32 R59, -RZ, R60.H0_H0 ;  /* 0x2000003cff3b7230 */ /* 0x000fe20000004100 */
[----:B------:R-:W-:Y:S01]  /*6130*/  F2FP.SATFINITE.E4M3.F32.PACK_AB_MERGE_C R96, R5, R4, R96 ;  /* 0x000000040560723e */ /* 0x000fe20004807060 */
[C---:B------:R-:W-:Y:S01]  /*6140*/  FFMA R11, R49.reuse, R56, R11 ;  /* 0x00000038310b7223 */ /* 0x040fe2000000000b */
[C---:B------:R-:W-:Y:S01]  /*6150*/  FFMA R12, R49.reuse, R57, R12 ;  /* 0x00000039310c7223 */ /* 0x040fe2000000000c */
[----:B------:R-:W-:Y:S01]  /*6160*/  FFMA R13, R49, R58, R13 ;  /* 0x0000003a310d7223 */ /* 0x000fe2000000000d */
[----:B------:R-:W-:Y:S02]  /*6170*/  HADD2.F32 R62, -RZ, R62.H1_H1 ;  /* 0x3000003eff3e7230 */ /* 0x000fe40000004100 */
[C---:B------:R-:W-:Y:S01]  /*6180*/  FMUL R14, R46.reuse, R14 ;  /* 0x0000000e2e0e7220 */ /* 0x040fe20000400000 */
[----:B------:R-:W-:Y:S01]  /*6190*/  HADD2.F32 R60, -RZ, R60.H1_H1 ;  /* 0x3000003cff3c7230 */ /* 0x000fe20000004100 */
[----:B------:R-:W-:Y:S01]  /*61a0*/  F2FP.SATFINITE.E4M3.F32.PACK_AB_MERGE_C R97, R11, R10, RZ ;  /* 0x0000000a0b61723e */ /* 0x000fe200048070ff */
[C---:B------:R-:W-:Y:S01]  /*61b0*/  FMUL R15, R46.reuse, R15 ;  /* 0x0000000f2e0f7220 */ /* 0x040fe20000400000 */
[--C-:B------:R-:W-:Y:S02]  /*61c0*/  HADD2.F32 R63, -RZ, R64.reuse.H0_H0 ;  /* 0x20000040ff3f7230 */ /* 0x100fe40000004100 */
[----:B------:R-:W-:Y:S01]  /*61d0*/  FFMA R14, R49, R59, R14 ;  /* 0x0000003b310e7223 */ /* 0x000fe2000000000e */
[----:B------:R-:W-:Y:S01]  /*61e0*/  F2FP.SATFINITE.E4M3.F32.PACK_AB_MERGE_C R97, R9, R8, R97 ;  /* 0x000000080961723e */ /* 0x000fe20004807061 */
[C---:B------:R-:W-:Y:S01]  /*61f0*/  FFMA R15, R49.reuse, R60, R15 ;  /* 0x0000003c310f7223 */ /* 0x040fe2000000000f */
[C---:B------:R-:W-:Y:S01]  /*6200*/  FFMA R16, R49.reuse, R61, R16 ;  /* 0x0000003d31107223 */ /* 0x040fe20000000010 */
[C---:B------:R-:W-:Y:S01]  /*6210*/  FFMA R17, R49.reuse, R62, R17 ;  /* 0x0000003e31117223 */ /* 0x040fe20000000011 */
[----:B------:R-:W-:Y:S02]  /*6220*/  HADD2.F32 R64, -RZ, R64.H1_H1 ;  /* 0x30000040ff407230 */ /* 0x000fe40000004100 */
[C---:B------:R-:W-:Y:S01]  /*6230*/  FMUL R18, R46.reuse, R18 ;  /* 0x000000122e127220 */ /* 0x040fe20000400000 */
[C---:B------:R-:W-:Y:S01]  /*6240*/  FMUL R19, R46.reuse, R19 ;  /* 0x000000132e137220 */ /* 0x040fe20000400000 */
[----:B------:R-:W-:Y:S02]  /*6250*/  HADD2.F32 R68, -RZ, R68.H1_H1 ;  /* 0x30000044ff447230 */ /* 0x000fe40000004100 */
[C---:B------:R-:W-:Y:S01]  /*6260*/  FMUL R22, R46.reuse, R22 ;  /* 0x000000162e167220 */ /* 0x040fe20000400000 */
[C---:B------:R-:W-:Y:S01]  /*6270*/  FFMA R18, R49.reuse, R63, R18 ;  /* 0x0000003f31127223 */ /* 0x040fe20000000012 */
[C---:B------:R-:W-:Y:S01]  /*6280*/  FFMA R19, R49.reuse, R64, R19 ;  /* 0x0000004031137223 */ /* 0x040fe20000000013 */
[C---:B------:R-:W-:Y:S01]  /*6290*/  FMUL R23, R46.reuse, R23 ;  /* 0x000000172e177220 */ /* 0x040fe20000400000 */
[C---:B------:R-:W-:Y:S01]  /*62a0*/  FFMA R20, R49.reuse, R65, R20 ;  /* 0x0000004131147223 */ /* 0x040fe20000000014 */
[C---:B------:R-:W-:Y:S01]  /*62b0*/  FFMA R21, R49.reuse, R66, R21 ;  /* 0x0000004231157223 */ /* 0x040fe20000000015 */
[--C-:B------:R-:W-:Y:S02]  /*62c0*/  HADD2.F32 R70, -RZ, R72.reuse.H0_H0 ;  /* 0x20000048ff467230 */ /* 0x100fe40000004100 */
[C---:B------:R-:W-:Y:S01]  /*62d0*/  FFMA R22, R49.reuse, R67, R22 ;  /* 0x0000004331167223 */ /* 0x040fe20000000016 */
[----:B------:R-:W-:Y:S02]  /*62e0*/  HADD2.F32 R72, -RZ, R72.H1_H1 ;  /* 0x30000048ff487230 */ /* 0x000fe40000004100 */
[C---:B------:R-:W-:Y:S01]  /*62f0*/  FMUL R3, R46.reuse, R26 ;  /* 0x0000001a2e037220 */ /* 0x040fe20000400000 */
        /* <DEDUP_REMOVED lines=16> */
[----:B------:R-:W-:Y:S01]  /*6400*/  FFMA R31, R49, R76, R31 ;  /* 0x0000004c311f7223 */ /* 0x000fe2000000001f */
[----:B------:R-:W-:Y:S01]  /*6410*/  FMUL R35, R46, R35 ;  /* 0x000000232e237220 */ /* 0x000fe20000400000 */
[----:B------:R-:W-:Y:S01]  /*6420*/  F2FP.SATFINITE.E4M3.F32.PACK_AB_MERGE_C R98, R15, R14, RZ ;  /* 0x0000000e0f62723e */ /* 0x000fe200048070ff */
[----:B------:R-:W-:Y:S01]  /*6430*/  FFMA R28, R49, R77, R28 ;  /* 0x0000004d311c7223 */ /* 0x000fe2000000001c */
[----:B------:R-:W-:Y:S01]  /*6440*/  F2FP.SATFINITE.E4M3.F32.PACK_AB_MERGE_C R99, R19, R18, RZ ;  /* 0x000000121363723e */ /* 0x000fe200048070ff */
[C---:B------:R-:W-:Y:S01]  /*6450*/  FFMA R29, R49.reuse, R78, R29 ;  /* 0x0000004e311d7223 */ /* 0x040fe2000000001d */
[C---:B------:R-:W-:Y:S01]  /*6460*/  FFMA R30, R49.reuse, R79, R30 ;  /* 0x0000004f311e7223 */ /* 0x040fe2000000001e */
[----:B------:R-:W-:Y:S01]  /*6470*/  FFMA R35, R49, R80, R35 ;  /* 0x0000005031237223 */ /* 0x000fe20000000023 */
[----:B------:R-:W-:Y:S02]  /*6480*/  F2FP.SATFINITE.E4M3.F32.PACK_AB_MERGE_C R98, R13, R12, R98 ;  /* 0x0000000c0d62723e */ /* 0x000fe40004807062 */
[----:B------:R-:W-:Y:S02]  /*6490*/  F2FP.SATFINITE.E4M3.F32.PACK_AB_MERGE_C R99, R17, R16, R99 ;  /* 0x000000101163723e */ /* 0x000fe40004807063 */
[----:B------:R-:W-:Y:S02]  /*64a0*/  F2FP.SATFINITE.E4M3.F32.PACK_AB_MERGE_C R116, R23, R22, RZ ;  /* 0x000000161774723e */ /* 0x000fe400048070ff */
[----:B------:R-:W-:Y:S01]  /*64b0*/  F2FP.SATFINITE.E4M3.F32.PACK_AB_MERGE_C R117, R27, R3, RZ ;  /* 0x000000031b75723e */ /* 0x000fe200048070ff */
[----:B------:R3:W-:Y:S01]  /*64c0*/  STS.128 [R105+UR43+0x1200], R96 ;  /* 0x0012006069007988 */ /* 0x0007e20008000c2b */
[----:B------:R-:W-:Y:S02]  /*64d0*/  F2FP.SATFINITE.E4M3.F32.PACK_AB_MERGE_C R115, R31, R26, RZ ;  /* 0x0000001a1f73723e */ /* 0x000fe400048070ff */
[----:B------:R-:W-:Y:S02]  /*64e0*/  F2FP.SATFINITE.E4M3.F32.PACK_AB_MERGE_C R120, R35, R30, RZ ;  /* 0x0000001e2378723e */ /* 0x000fe400048070ff */
[----:B------:R-:W-:Y:S02]  /*64f0*/  F2FP.SATFINITE.E4M3.F32.PACK_AB_MERGE_C R116, R21, R20, R116 ;  /* 0x000000141574723e */ /* 0x000fe40004807074 */
[----:B------:R-:W-:Y:S02]  /*6500*/  F2FP.SATFINITE.E4M3.F32.PACK_AB_MERGE_C R117, R2, R0, R117 ;  /* 0x000000000275723e */ /* 0x000fe40004807075 */
[----:B------:R-:W-:Y:S02]  /*6510*/  F2FP.SATFINITE.E4M3.F32.PACK_AB_MERGE_C R118, R25, R24, R115 ;  /* 0x000000181976723e */ /* 0x000fe40004807073 */
[----:B------:R-:W-:Y:S02]  /*6520*/  F2FP.SATFINITE.E4M3.F32.PACK_AB_MERGE_C R119, R29, R28, R120 ;  /* 0x0000001c1d77723e */ /* 0x000fe40004807078 */
[----:B-1----:R-:W-:Y:S03]  /*6530*/  IADD3 R113, PT, PT, R44, 0x1, RZ ;  /* 0x000000012c717810 */ /* 0x002fe60007ffe0ff */
[----:B------:R3:W-:Y:S01]  /*6540*/  STS.128 [R104+0x1010], R116 ;  /* 0x0010107468007388 */ /* 0x0007e20000000c00 */
[----:B------:R-:W-:Y:S01]  /*6550*/  @!PT LDS RZ, [RZ] ;  /* 0x00000000fffff984 */ /* 0x000fe20000000800 */
[----:B------:R-:W-:Y:S01]  /*6560*/  @!PT LDS RZ, [RZ] ;  /* 0x00000000fffff984 */ /* 0x000fe20000000800 */
[----:B------:R-:W-:Y:S01]  /*6570*/  @!PT LDS RZ, [RZ] ;  /* 0x00000000fffff984 */ /* 0x000fe20000000800 */
[----:B------:R-:W-:Y:S01]  /*6580*/  @!PT LDS RZ, [RZ] ;  /* 0x00000000fffff984 */ /* 0x000fe20000000800 */
[----:B------:R1:W-:Y:S07]  /*6590*/  MEMBAR.ALL.CTA ;  /* 0x0000000000007992 */ /* 0x0003ee0000008000 */
[----:B-1----:R-:W1:Y:S02]  /*65a0*/  FENCE.VIEW.ASYNC.S ;  /* 0x00000000000073c6 */ /* 0x002e640000000000 */
[----:B-1----:R-:W-:Y:S06]  /*65b0*/  BAR.SYNC.DEFER_BLOCKING 0x1, 0x80 ;  /* 0x0042000000007b1d */ /* 0x002fec0000010000 */
[----:B------:R-:W-:Y:S05]  /*65c0*/  @P0 BRA `(.L_x_111) ;  /* 0x0000000000340947 */ /* 0x000fea0003800000 */
[----:B------:R-:W-:Y:S01]  /*65d0*/  UIADD3 UR12, UPT, UPT, UR43, 0x1200, URZ ;  /* 0x000012002b0c7890 */ /* 0x000fe2000fffe0ff */
[----:B------:R-:W-:Y:S01]  /*65e0*/  R2UR UR9, R94 ;  /* 0x000000005e0972ca */ /* 0x000fe200000e0000 */
[----:B------:R-:W-:Y:S01]  /*65f0*/  UIADD3 UR10, UP0, UPT, UR46, 0x680, URZ ;  /* 0x000006802e0a7890 */ /* 0x000fe2000ff1e0ff */
[----:B------:R-:W-:Y:S01]  /*6600*/  R2UR UR8, R93 ;  /* 0x000000005d0872ca */ /* 0x000fe200000e0000 */
[----:B------:R-:W-:Y:S02]  /*6610*/  UMOV UR7, UR36 ;  /* 0x0000002400077c82 */ /* 0x000fe40008000000 */
[----:B------:R-:W-:Y:S01]  /*6620*/  IMAD.U32 R111, RZ, RZ, UR12 ;  /* 0x0000000cff6f7e24 */ /* 0x000fe2000f8e00ff */
[----:B------:R-:W-:Y:S04]  /*6630*/  UIADD3.X UR11, UPT, UPT, URZ, UR47, URZ, UP0, !UPT ;  /* 0x0000002fff0b7290 */ /* 0x000fe800087fe4ff */
[----:B------:R-:W-:Y:S03]  /*6640*/  R2UR UR4, R111 ;  /* 0x000000006f0472ca */ /* 0x000fe600000e0000 */
[----:B------:R-:W-:Y:S02]  /*6650*/  USHF.L.U32 UR5, UR9, 0x6, URZ ;  /* 0x0000000609057899 */ /* 0x000fe400080006ff */
[----:B------:R-:W-:Y:S09]  /*6660*/  USHF.L.U32 UR6, UR8, 0x6, URZ ;  /* 0x0000000608067899 */ /* 0x000ff200080006ff */
[----:B------:R1:W-:Y:S01]  /*6670*/  UTMASTG.3D [UR4], [UR10] ;  /* 0x000000040a0073b5 */ /* 0x0003e20008010000 */
[----:B------:R0:W-:Y:S01]  /*6680*/  UTMACMDFLUSH ;  /* 0x00000000000079b7 */ /* 0x0001e20000000000 */
[----:B-1----:R-:W-:Y:S04]  /*6690*/  DEPBAR.LE SB0, 0x0 ;  /* 0x000080000000791a */ /* 0x002fe80000000000 */
.L_x_111:
[----:B------:R-:W-:Y:S05]  /*66a0*/  BSYNC.RECONVERGENT B0 ;  /* 0x0000000000007941 */ /* 0x000fea0003800200 */
.L_x_110:
[----:B------:R-:W-:Y:S01]  /*66b0*/  BAR.SYNC.DEFER_BLOCKING 0x1, 0x80 ;  /* 0x0042000000007b1d */ /* 0x000fe20000010000 */
[----:B------:R-:W-:Y:S01]  /*66c0*/  ISETP.NE.AND P2, PT, R112, RZ, PT ;  /* 0x000000ff7000720c */ /* 0x000fe20003f45270 */
[----:B------:R-:W-:Y:S01]  /*66d0*/  IMAD.IADD R94, R43, 0x1, R81 ;  /* 0x000000012b5e7824 */ /* 0x000fe200078e0251 */
[----:B------:R-:W-:Y:S01]  /*66e0*/  ISETP.NE.AND P0, PT, R114, 0x2, PT ;  /* 0x000000027200780c */ /* 0x000fe20003f05270 */
[----:B------:R-:W-:Y:S01]  /*66f0*/  IMAD.IADD R93, R45, 0x1, R92 ;  /* 0x000000012d5d7824 */ /* 0x000fe200078e025c */
[----:B------:R-:W-:Y:S02]  /*6700*/  ISETP.NE.AND P1, PT, R113, 0x4, PT ;  /* 0x000000047100780c */ /* 0x000fe40003f25270 */
[----:B------:R-:W-:Y:S02]  /*6710*/  SEL R0, RZ, 0x1, P0 ;  /* 0x00000001ff007807 */ /* 0x000fe40000000000 */
[----:B------:R-:W-:Y:S02]  /*6720*/  SEL R3, RZ, 0x1, P1 ;  /* 0x00000001ff037807 */ /* 0x000fe40000800000 */
[----:B------:R-:W-:Y:S02]  /*6730*/  LOP3.LUT R109, R109, R0, RZ, 0x3c, !PT ;  /* 0x000000006d6d7212 */ /* 0x000fe400078e3cff */
[----:B------:R-:W-:Y:S02]  /*6740*/  LOP3.LUT R110, R110, R3, RZ, 0x3c, !PT ;  /* 0x000000036e6e7212 */ /* 0x000fe400078e3cff */
[----:B------:R-:W-:Y:S02]  /*6750*/  @P2 R2UR UR36, R107 ;  /* 0x000000006b2422ca */ /* 0x000fe400000e0000 */
[----:B------:R-:W-:Y:S02]  /*6760*/  SEL R114, R114, RZ, P0 ;  /* 0x000000ff72727207 */ /* 0x000fe40000000000 */
[----:B------:R-:W-:Y:S01]  /*6770*/  SEL R44, R113, RZ, P1 ;  /* 0x000000ff712c7207 */ /* 0x000fe20000800000 */
[----:B------:R-:W-:Y:S10]  /*6780*/  @P2 BRA `(.L_x_112) ;  /* 0xffffffe400a02947 */ /* 0x000ff4000383ffff */
[----:B------:R-:W-:Y:S05]  /*6790*/  EXIT ;  /* 0x000000000000794d */ /* 0x000fea0003800000 */
.L_x_24:
[----:B--2---:R2:W4:Y:S02]  /*67a0*/  SYNCS.PHASECHK.TRANS64.TRYWAIT P0, [R3+URZ+0xd0], R2 ;  /* 0x0000d002030075a7 */ /* 0x00452400080011ff */
[----:B----4-:R-:W-:Y:S05]  /*67b0*/  @!P0 NANOSLEEP.SYNCS 0x989680 ;  /* 0x009896800000895d */ /* 0x010fea0003900000 */
[----:B------:R-:W4:Y:S02]  /*67c0*/  @!P0 SYNCS.PHASECHK.TRANS64 P0, [R3+URZ+0xd0], R2 ;  /* 0x0000d002030085a7 */ /* 0x000f2400080010ff */
[----:B----4-:R-:W-:Y:S05]  /*67d0*/  @!P0 BRA `(.L_x_24) ;  /* 0xfffffffc00f08947 */ /* 0x010fea000383ffff */
[----:B------:R-:W-:Y:S05]  /*67e0*/  BRA `(.L_x_113) ;  /* 0xffffffac00f07947 */ /* 0x000fea000383ffff */
.L_x_27:
[----:B-1----:R-:W-:-:S07]  /*67f0*/  MOV R2, UR33 ;  /* 0x0000002100027c02 */ /* 0x002fce0008000f00 */
.L_x_114:
[----:B-1----:R1:W2:Y:S02]  /*6800*/  SYNCS.PHASECHK.TRANS64.TRYWAIT P0, [R2+URZ+0x20], R5 ;  /* 0x00002005020075a7 */ /* 0x0022a400080011ff */
[----:B--2---:R-:W-:Y:S05]  /*6810*/  @!P0 NANOSLEEP.SYNCS 0x989680 ;  /* 0x009896800000895d */ /* 0x004fea0003900000 */
[----:B------:R-:W2:Y:S02]  /*6820*/  @!P0 SYNCS.PHASECHK.TRANS64 P0, [R2+URZ+0x20], R5 ;  /* 0x00002005020085a7 */ /* 0x000ea400080010ff */
[----:B--2---:R-:W-:Y:S05]  /*6830*/  @!P0 BRA `(.L_x_114) ;  /* 0xfffffffc00f08947 */ /* 0x004fea000383ffff */
[----:B------:R-:W-:Y:S05]  /*6840*/  BRA `(.L_x_26) ;  /* 0xffffffb000587947 */ /* 0x000fea000383ffff */
.L_x_34:
[----:B-1----:R-:W-:-:S07]  /*6850*/  MOV R2, UR17 ;  /* 0x0000001100027c02 */ /* 0x002fce0008000f00 */
.L_x_115:
[----:B-1----:R1:W2:Y:S02]  /*6860*/  SYNCS.PHASECHK.TRANS64.TRYWAIT P0, [R2+URZ+0x20], R5 ;  /* 0x00002005020075a7 */ /* 0x0022a400080011ff */
[----:B--2---:R-:W-:Y:S05]  /*6870*/  @!P0 NANOSLEEP.SYNCS 0x989680 ;  /* 0x009896800000895d */ /* 0x004fea0003900000 */
[----:B------:R-:W2:Y:S02]  /*6880*/  @!P0 SYNCS.PHASECHK.TRANS64 P0, [R2+URZ+0x20], R5 ;  /* 0x00002005020085a7 */ /* 0x000ea400080010ff */
[----:B--2---:R-:W-:Y:S05]  /*6890*/  @!P0 BRA `(.L_x_115) ;  /* 0xfffffffc00f08947 */ /* 0x004fea000383ffff */
[----:B------:R-:W-:Y:S05]  /*68a0*/  BRA `(.L_x_33) ;  /* 0xffffffb400147947 */ /* 0x000fea000383ffff */
.L_x_39:
[----:B-1----:R1:W2:Y:S02]  /*68b0*/  SYNCS.PHASECHK.TRANS64.TRYWAIT P0, [R2+URZ+0x60], R3 ;  /* 0x00006003020075a7 */ /* 0x0022a400080011ff */
[----:B--2---:R-:W-:Y:S05]  /*68c0*/  @!P0 NANOSLEEP.SYNCS 0x989680 ;  /* 0x009896800000895d */ /* 0x004fea0003900000 */
[----:B------:R-:W2:Y:S02]  /*68d0*/  @!P0 SYNCS.PHASECHK.TRANS64 P0, [R2+URZ+0x60], R3 ;  /* 0x00006003020085a7 */ /* 0x000ea400080010ff */
[----:B--2---:R-:W-:Y:S05]  /*68e0*/  @!P0 BRA `(.L_x_39) ;  /* 0xfffffffc00f08947 */ /* 0x004fea000383ffff */
[----:B------:R-:W-:Y:S05]  /*68f0*/  BRA `(.L_x_116) ;  /* 0xffffffb400b87947 */ /* 0x000fea000383ffff */
.L_x_43:
[----:B---3--:R-:W-:-:S07]  /*6900*/  MOV R0, UR5 ;  /* 0x0000000500007c02 */ /* 0x008fce0008000f00 */
.L_x_117:
[----:B-1----:R1:W2:Y:S02]  /*6910*/  SYNCS.PHASECHK.TRANS64.TRYWAIT P0, [R0+URZ], R3 ;  /* 0x00000003000075a7 */ /* 0x0022a400080011ff */
[----:B--2---:R-:W-:Y:S05]  /*6920*/  @!P0 NANOSLEEP.SYNCS 0x989680 ;  /* 0x009896800000895d */ /* 0x004fea0003900000 */
[----:B------:R-:W2:Y:S02]  /*6930*/  @!P0 SYNCS.PHASECHK.TRANS64 P0, [R0+URZ], R3 ;  /* 0x00000003000085a7 */ /* 0x000ea400080010ff */
[----:B--2---:R-:W-:Y:S05]  /*6940*/  @!P0 BRA `(.L_x_117) ;  /* 0xfffffffc00f08947 */ /* 0x004fea000383ffff */
[----:B------:R-:W-:Y:S05]  /*6950*/  BRA `(.L_x_118) ;  /* 0xffffffbc00287947 */ /* 0x000fea000383ffff */
.L_x_44:
[----:B---3--:R-:W-:-:S07]  /*6960*/  MOV R0, UR5 ;  /* 0x0000000500007c02 */ /* 0x008fce0008000f00 */
.L_x_119:
[----:B-1----:R1:W2:Y:S02]  /*6970*/  SYNCS.PHASECHK.TRANS64.TRYWAIT P0, [R0+URZ], R3 ;  /* 0x00000003000075a7 */ /* 0x0022a400080011ff */
[----:B--2---:R-:W-:Y:S05]  /*6980*/  @!P0 NANOSLEEP.SYNCS 0x989680 ;  /* 0x009896800000895d */ /* 0x004fea0003900000 */
[----:B------:R-:W2:Y:S02]  /*6990*/  @!P0 SYNCS.PHASECHK.TRANS64 P0, [R0+URZ], R3 ;  /* 0x00000003000085a7 */ /* 0x000ea400080010ff */
[----:B--2---:R-:W-:Y:S05]  /*69a0*/  @!P0 BRA `(.L_x_119) ;  /* 0xfffffffc00f08947 */ /* 0x004fea000383ffff */
[----:B------:R-:W-:Y:S05]  /*69b0*/  BRA `(.L_x_120) ;  /* 0xffffffbc00347947 */ /* 0x000fea000383ffff */
.L_x_45:
[----:B---3--:R-:W-:-:S07]  /*69c0*/  MOV R0, UR5 ;  /* 0x0000000500007c02 */ /* 0x008fce0008000f00 */
.L_x_121:
[----:B-1----:R1:W2:Y:S02]  /*69d0*/  SYNCS.PHASECHK.TRANS64.TRYWAIT P0, [R0+URZ], R3 ;  /* 0x00000003000075a7 */ /* 0x0022a400080011ff */
[----:B--2---:R-:W-:Y:S05]  /*69e0*/  @!P0 NANOSLEEP.SYNCS 0x989680 ;  /* 0x009896800000895d */ /* 0x004fea0003900000 */
[----:B------:R-:W2:Y:S02]  /*69f0*/  @!P0 SYNCS.PHASECHK.TRANS64 P0, [R0+URZ], R3 ;  /* 0x00000003000085a7 */ /* 0x000ea400080010ff */
[----:B--2---:R-:W-:Y:S05]  /*6a00*/  @!P0 BRA `(.L_x_121) ;  /* 0xfffffffc00f08947 */ /* 0x004fea000383ffff */
[----:B------:R-:W-:Y:S05]  /*6a10*/  BRA `(.L_x_122) ;  /* 0xffffffbc00407947 */ /* 0x000fea000383ffff */
.L_x_48:
[----:B-1----:R1:W2:Y:S02]  /*6a20*/  SYNCS.PHASECHK.TRANS64.TRYWAIT P0, [R0+URZ+0xc0], R5 ;  /* 0x0000c005000075a7 */ /* 0x0022a400080011ff */
[----:B--2---:R-:W-:Y:S05]  /*6a30*/  @!P0 NANOSLEEP.SYNCS 0x989680 ;  /* 0x009896800000895d */ /* 0x004fea0003900000 */
[----:B------:R-:W2:Y:S02]  /*6a40*/  @!P0 SYNCS.PHASECHK.TRANS64 P0, [R0+URZ+0xc0], R5 ;  /* 0x0000c005000085a7 */ /* 0x000ea400080010ff */
[----:B--2---:R-:W-:Y:S05]  /*6a50*/  @!P0 BRA `(.L_x_48) ;  /* 0xfffffffc00f08947 */ /* 0x004fea000383ffff */
[----:B------:R-:W-:Y:S05]  /*6a60*/  BRA `(.L_x_123) ;  /* 0xffffffbc00a07947 */ /* 0x000fea000383ffff */
.L_x_49:
[----:B------:R-:W-:-:S07]  /*6a70*/  MOV R0, UR5 ;  /* 0x0000000500007c02 */ /* 0x000fce0008000f00 */
.L_x_124:
[----:B-1----:R1:W2:Y:S02]  /*6a80*/  SYNCS.PHASECHK.TRANS64.TRYWAIT P0, [R0+URZ+0x70], R7 ;  /* 0x00007007000075a7 */ /* 0x0022a400080011ff */
[----:B--2---:R-:W-:Y:S05]  /*6a90*/  @!P0 NANOSLEEP.SYNCS 0x989680 ;  /* 0x009896800000895d */ /* 0x004fea0003900000 */
[----:B------:R-:W2:Y:S02]  /*6aa0*/  @!P0 SYNCS.PHASECHK.TRANS64 P0, [R0+URZ+0x70], R7 ;  /* 0x00007007000085a7 */ /* 0x000ea400080010ff */
[----:B--2---:R-:W-:Y:S05]  /*6ab0*/  @!P0 BRA `(.L_x_124) ;  /* 0xfffffffc00f08947 */ /* 0x004fea000383ffff */
[----:B------:R-:W-:Y:S05]  /*6ac0*/  BRA `(.L_x_125) ;  /* 0xffffffbc00b07947 */ /* 0x000fea000383ffff */
.L_x_50:
[----:B-1----:R1:W2:Y:S02]  /*6ad0*/  SYNCS.PHASECHK.TRANS64.TRYWAIT P1, [R0+URZ+0x60], R5 ;  /* 0x00006005000075a7 */ /* 0x0022a400080211ff */
[----:B--2---:R-:W-:Y:S05]  /*6ae0*/  @!P1 NANOSLEEP.SYNCS 0x989680 ;  /* 0x009896800000995d */ /* 0x004fea0003900000 */
[----:B------:R-:W2:Y:S02]  /*6af0*/  @!P1 SYNCS.PHASECHK.TRANS64 P1, [R0+URZ+0x60], R5 ;  /* 0x00006005000095a7 */ /* 0x000ea400080210ff */
[----:B--2---:R-:W-:Y:S05]  /*6b00*/  @!P1 BRA `(.L_x_50) ;  /* 0xfffffffc00f09947 */ /* 0x004fea000383ffff */
[----:B------:R-:W-:Y:S05]  /*6b10*/  BRA `(.L_x_126) ;  /* 0xffffffbc00e07947 */ /* 0x000fea000383ffff */
.L_x_53:
[----:B------:R-:W-:-:S07]  /*6b20*/  MOV R0, UR5 ;  /* 0x0000000500007c02 */ /* 0x000fce0008000f00 */
.L_x_127:
[----:B-1----:R1:W2:Y:S02]  /*6b30*/  SYNCS.PHASECHK.TRANS64.TRYWAIT P0, [R0+URZ+0x70], R3 ;  /* 0x00007003000075a7 */ /* 0x0022a400080011ff */
[----:B--2---:R-:W-:Y:S05]  /*6b40*/  @!P0 NANOSLEEP.SYNCS 0x989680 ;  /* 0x009896800000895d */ /* 0x004fea0003900000 */
[----:B------:R-:W2:Y:S02]  /*6b50*/  @!P0 SYNCS.PHASECHK.TRANS64 P0, [R0+URZ+0x70], R3 ;  /* 0x00007003000085a7 */ /* 0x000ea400080010ff */
[----:B--2---:R-:W-:Y:S05]  /*6b60*/  @!P0 BRA `(.L_x_127) ;  /* 0xfffffffc00f08947 */ /* 0x004fea000383ffff */
[----:B------:R-:W-:Y:S05]  /*6b70*/  BRA `(.L_x_52) ;  /* 0xffffffc000347947 */ /* 0x000fea000383ffff */
.L_x_62:
[----:B-1----:R-:W-:-:S04]  /*6b80*/  MOV R4, UR6 ;  /* 0x0000000600047c02 */ /* 0x002fc80008000f00 */
[----:B------:R1:W2:Y:S03]  /*6b90*/  SYNCS.PHASECHK.TRANS64.TRYWAIT P0, [R4+URZ+0x8], R5 ;  /* 0x00000805040075a7 */ /* 0x0002a600080011ff */
[----:B--2---:R-:W-:Y:S05]  /*6ba0*/  @!P0 NANOSLEEP.SYNCS 0x989680 ;  /* 0x009896800000895d */ /* 0x004fea0003900000 */
[----:B------:R-:W2:Y:S02]  /*6bb0*/  @!P0 SYNCS.PHASECHK.TRANS64 P0, [R4+URZ+0x8], R5 ;  /* 0x00000805040085a7 */ /* 0x000ea400080010ff */
[----:B--2---:R-:W-:Y:S05]  /*6bc0*/  @!P0 BRA `(.L_x_62) ;  /* 0xfffffffc00ec8947 */ /* 0x004fea000383ffff */
[----:B------:R-:W-:Y:S05]  /*6bd0*/  BRA `(.L_x_61) ;  /* 0xffffffc000e87947 */ /* 0x000fea000383ffff */
.L_x_64:
[----:B------:R-:W-:Y:S01]  /*6be0*/  BSSY B0, `(.L_x_128) ;  /* 0x0000006000007945 */ /* 0x000fe20003800000 */
[----:B------:R-:W-:-:S07]  /*6bf0*/  MOV R15, 0xffffffff ;  /* 0xffffffff000f7802 */ /* 0x000fce0000000f00 */
[----:B-1---5:R-:W-:Y:S05]  /*6c00*/  WARPSYNC.COLLECTIVE R15, `(.L_x_129) ;  /* 0x000000000f0c7348 */ /* 0x022fea0003c00000 */
[----:B------:R-:W-:Y:S02]  /*6c10*/  ELECT P6, UR79, PT ;  /* 0x00000000004f782f */ /* 0x000fe400038c0000 */
[----:B------:R-:W-:Y:S01]  /*6c20*/  MOV R14, UR79 ;  /* 0x0000004f000e7c02 */ /* 0x000fe20008000f00 */
[----:B-1---5:R-:W-:Y:S10]  /*6c30*/  ENDCOLLECTIVE ;  /* 0x000000000000791b */ /* 0x022ff40003800000 */
.L_x_129:
[----:B------:R-:W-:Y:S05]  /*6c40*/  BSYNC B0 ;  /* 0x0000000000007941 */ /* 0x000fea0003800000 */
.L_x_128:
[----:B------:R-:W-:Y:S05]  /*6c50*/  BRA `(.L_x_130) ;  /* 0xffffffc400187947 */ /* 0x000fea000383ffff */
.L_x_66:
[----:B-1----:R-:W-:-:S04]  /*6c60*/  MOV R2, UR6 ;  /* 0x0000000600027c02 */ /* 0x002fc80008000f00 */
[----:B------:R1:W2:Y:S03]  /*6c70*/  SYNCS.PHASECHK.TRANS64.TRYWAIT P0, [R2+URZ+0x8], R3 ;  /* 0x00000803020075a7 */ /* 0x0002a600080011ff */
[----:B--2---:R-:W-:Y:S05]  /*6c80*/  @!P0 NANOSLEEP.SYNCS 0x989680 ;  /* 0x009896800000895d */ /* 0x004fea0003900000 */
[----:B------:R-:W2:Y:S02]  /*6c90*/  @!P0 SYNCS.PHASECHK.TRANS64 P0, [R2+URZ+0x8], R3 ;  /* 0x00000803020085a7 */ /* 0x000ea400080010ff */
[----:B--2---:R-:W-:Y:S05]  /*6ca0*/  @!P0 BRA `(.L_x_66) ;  /* 0xfffffffc00ec8947 */ /* 0x004fea000383ffff */
[----:B------:R-:W-:Y:S05]  /*6cb0*/  BRA `(.L_x_65) ;  /* 0xffffffc4001c7947 */ /* 0x000fea000383ffff */
.L_x_67:
[----:B-1----:R1:W2:Y:S02]  /*6cc0*/  SYNCS.PHASECHK.TRANS64.TRYWAIT P0, [R0+URZ+0x60], R5 ;  /* 0x00006005000075a7 */ /* 0x0022a400080011ff */
[----:B--2---:R-:W-:Y:S05]  /*6cd0*/  @!P0 NANOSLEEP.SYNCS 0x989680 ;  /* 0x009896800000895d */ /* 0x004fea0003900000 */
[----:B------:R-:W2:Y:S02]  /*6ce0*/  @!P0 SYNCS.PHASECHK.TRANS64 P0, [R0+URZ+0x60], R5 ;  /* 0x00006005000085a7 */ /* 0x000ea400080010ff */
[----:B--2---:R-:W-:Y:S05]  /*6cf0*/  @!P0 BRA `(.L_x_67) ;  /* 0xfffffffc00f08947 */ /* 0x004fea000383ffff */
[----:B------:R-:W-:Y:S05]  /*6d00*/  BRA `(.L_x_131) ;  /* 0xffffffc400f87947 */ /* 0x000fea000383ffff */
.L_x_69:
[----:B------:R-:W-:-:S07]  /*6d10*/  MOV R0, UR10 ;  /* 0x0000000a00007c02 */ /* 0x000fce0008000f00 */
.L_x_132:
[----:B-1----:R1:W2:Y:S02]  /*6d20*/  SYNCS.PHASECHK.TRANS64.TRYWAIT P0, [R0+URZ+0xa0], R5 ;  /* 0x0000a005000075a7 */ /* 0x0022a400080011ff */
[----:B--2---:R-:W-:Y:S05]  /*6d30*/  @!P0 NANOSLEEP.SYNCS 0x989680 ;  /* 0x009896800000895d */ /* 0x004fea0003900000 */
[----:B------:R-:W2:Y:S02]  /*6d40*/  @!P0 SYNCS.PHASECHK.TRANS64 P0, [R0+URZ+0xa0], R5 ;  /* 0x0000a005000085a7 */ /* 0x000ea400080010ff */
[----:B--2---:R-:W-:Y:S05]  /*6d50*/  @!P0 BRA `(.L_x_132) ;  /* 0xfffffffc00f08947 */ /* 0x004fea000383ffff */
[----:B------:R-:W-:Y:S05]  /*6d60*/  BRA `(.L_x_133) ;  /* 0xffffffc800447947 */ /* 0x000fea000383ffff */
.L_x_72:
[----:B------:R-:W-:Y:S07]  /*6d70*/  MOV R0, UR9 ;  /* 0x0000000900007c02 */ /* 0x000fee0008000f00 */
.L_x_134:
[----:B-1----:R1:W2:Y:S02]  /*6d80*/  SYNCS.PHASECHK.TRANS64.TRYWAIT P0, [R0+URZ], R5 ;  /* 0x00000005000075a7 */ /* 0x0022a400080011ff */
[----:B--2---:R-:W-:Y:S05]  /*6d90*/  @!P0 NANOSLEEP.SYNCS 0x989680 ;  /* 0x009896800000895d */ /* 0x004fea0003900000 */
[----:B------:R-:W2:Y:S02]  /*6da0*/  @!P0 SYNCS.PHASECHK.TRANS64 P0, [R0+URZ], R5 ;  /* 0x00000005000085a7 */ /* 0x000ea400080010ff */
[----:B--2---:R-:W-:Y:S05]  /*6db0*/  @!P0 BRA `(.L_x_134) ;  /* 0xfffffffc00f08947 */ /* 0x004fea000383ffff */
[----:B------:R-:W-:Y:S05]  /*6dc0*/  BRA `(.L_x_71) ;  /* 0xffffffc800587947 */ /* 0x000fea000383ffff */
.L_x_76:
[----:B-1----:R-:W-:-:S07]  /*6dd0*/  MOV R0, UR7 ;  /* 0x0000000700007c02 */ /* 0x002fce0008000f00 */
.L_x_135:
[----:B-1----:R1:W2:Y:S02]  /*6de0*/  SYNCS.PHASECHK.TRANS64.TRYWAIT P0, [R0+URZ], R3 ;  /* 0x00000003000075a7 */ /* 0x0022a400080011ff */
[----:B--2---:R-:W-:Y:S05]  /*6df0*/  @!P0 NANOSLEEP.SYNCS 0x989680 ;  /* 0x009896800000895d */ /* 0x004fea0003900000 */
[----:B------:R-:W2:Y:S02]  /*6e00*/  @!P0 SYNCS.PHASECHK.TRANS64 P0, [R0+URZ], R3 ;  /* 0x00000003000085a7 */ /* 0x000ea400080010ff */
[----:B--2---:R-:W-:Y:S05]  /*6e10*/  @!P0 BRA `(.L_x_135) ;  /* 0xfffffffc00f08947 */ /* 0x004fea000383ffff */
[----:B------:R-:W-:Y:S05]  /*6e20*/  BRA `(.L_x_136) ;  /* 0xffffffcc00247947 */ /* 0x000fea000383ffff */
.L_x_77:
[----:B------:R-:W-:-:S07]  /*6e30*/  MOV R0, UR7 ;  /* 0x0000000700007c02 */ /* 0x000fce0008000f00 */
.L_x_137:
[----:B-1----:R1:W2:Y:S02]  /*6e40*/  SYNCS.PHASECHK.TRANS64.TRYWAIT P0, [R0+URZ], R3 ;  /* 0x00000003000075a7 */ /* 0x0022a400080011ff */
[----:B--2---:R-:W-:Y:S05]  /*6e50*/  @!P0 NANOSLEEP.SYNCS 0x989680 ;  /* 0x009896800000895d */ /* 0x004fea0003900000 */
[----:B------:R-:W2:Y:S02]  /*6e60*/  @!P0 SYNCS.PHASECHK.TRANS64 P0, [R0+URZ], R3 ;  /* 0x00000003000085a7 */ /* 0x000ea400080010ff */
[----:B--2---:R-:W-:Y:S05]  /*6e70*/  @!P0 BRA `(.L_x_137) ;  /* 0xfffffffc00f08947 */ /* 0x004fea000383ffff */
[----:B------:R-:W-:Y:S05]  /*6e80*/  BRA `(.L_x_138) ;  /* 0xffffffcc00307947 */ /* 0x000fea000383ffff */
.L_x_78:
[----:B------:R-:W-:-:S07]  /*6e90*/  MOV R0, UR7 ;  /* 0x0000000700007c02 */ /* 0x000fce0008000f00 */
.L_x_139:
[----:B-1----:R1:W2:Y:S02]  /*6ea0*/  SYNCS.PHASECHK.TRANS64.TRYWAIT P0, [R0+URZ], R3 ;  /* 0x00000003000075a7 */ /* 0x0022a400080011ff */
[----:B--2---:R-:W-:Y:S05]  /*6eb0*/  @!P0 NANOSLEEP.SYNCS 0x989680 ;  /* 0x009896800000895d */ /* 0x004fea0003900000 */
[----:B------:R-:W2:Y:S02]  /*6ec0*/  @!P0 SYNCS.PHASECHK.TRANS64 P0, [R0+URZ], R3 ;  /* 0x00000003000085a7 */ /* 0x000ea400080010ff */
[----:B--2---:R-:W-:Y:S05]  /*6ed0*/  @!P0 BRA `(.L_x_139) ;  /* 0xfffffffc00f08947 */ /* 0x004fea000383ffff */
[----:B------:R-:W-:Y:S05]  /*6ee0*/  BRA `(.L_x_140) ;  /* 0xffffffcc003c7947 */ /* 0x000fea000383ffff */
.L_x_81:
[----:B------:R-:W-:-:S07]  /*6ef0*/  MOV R0, UR8 ;  /* 0x0000000800007c02 */ /* 0x000fce0008000f00 */
.L_x_141:
[----:B-1----:R1:W2:Y:S02]  /*6f00*/  SYNCS.PHASECHK.TRANS64.TRYWAIT P1, [R0+URZ+0xe0], R3 ;  /* 0x0000e003000075a7 */ /* 0x0022a400080211ff */
[----:B--2---:R-:W-:Y:S05]  /*6f10*/  @!P1 NANOSLEEP.SYNCS 0x989680 ;  /* 0x009896800000995d */ /* 0x004fea0003900000 */
[----:B------:R-:W2:Y:S02]  /*6f20*/  @!P1 SYNCS.PHASECHK.TRANS64 P1, [R0+URZ+0xe0], R3 ;  /* 0x0000e003000095a7 */ /* 0x000ea400080210ff */
[----:B--2---:R-:W-:Y:S05]  /*6f30*/  @!P1 BRA `(.L_x_141) ;  /* 0xfffffffc00f09947 */ /* 0x004fea000383ffff */
[----:B------:R-:W-:Y:S05]  /*6f40*/  BRA `(.L_x_142) ;  /* 0xffffffcc00887947 */ /* 0x000fea000383ffff */
.L_x_86:
[----:B--2---:R2:W4:Y:S02]  /*6f50*/  SYNCS.PHASECHK.TRANS64.TRYWAIT P0, [R0+URZ+0x60], R3 ;  /* 0x00006003000075a7 */ /* 0x00452400080011ff */
[----:B----4-:R-:W-:Y:S05]  /*6f60*/  @!P0 NANOSLEEP.SYNCS 0x989680 ;  /* 0x009896800000895d */ /* 0x010fea0003900000 */
[----:B------:R-:W4:Y:S02]  /*6f70*/  @!P0 SYNCS.PHASECHK.TRANS64 P0, [R0+URZ+0x60], R3 ;  /* 0x00006003000085a7 */ /* 0x000f2400080010ff */
[----:B----4-:R-:W-:Y:S05]  /*6f80*/  @!P0 BRA `(.L_x_86) ;  /* 0xfffffffc00f08947 */ /* 0x010fea000383ffff */
[----:B------:R-:W-:Y:S05]  /*6f90*/  BRA `(.L_x_143) ;  /* 0xffffffd0008c7947 */ /* 0x000fea000383ffff */
.L_x_89:
[----:B------:R-:W-:Y:S07]  /*6fa0*/  MOV R0, UR6 ;  /* 0x0000000600007c02 */ /* 0x000fee0008000f00 */
.L_x_144:
[----:B--2---:R2:W4:Y:S02]  /*6fb0*/  SYNCS.PHASECHK.TRANS64.TRYWAIT P0, [R0+URZ+0x58], R3 ;  /* 0x00005803000075a7 */ /* 0x00452400080011ff */
[----:B----4-:R-:W-:Y:S05]  /*6fc0*/  @!P0 NANOSLEEP.SYNCS 0x989680 ;  /* 0x009896800000895d */ /* 0x010fea0003900000 */
[----:B------:R-:W4:Y:S02]  /*6fd0*/  @!P0 SYNCS.PHASECHK.TRANS64 P0, [R0+URZ+0x58], R3 ;  /* 0x00005803000085a7 */ /* 0x000f2400080010ff */
[----:B----4-:R-:W-:Y:S05]  /*6fe0*/  @!P0 BRA `(.L_x_144) ;  /* 0xfffffffc00f08947 */ /* 0x010fea000383ffff */
[----:B------:R-:W-:Y:S05]  /*6ff0*/  BRA `(.L_x_88) ;  /* 0xffffffd400787947 */ /* 0x000fea000383ffff */
.L_x_92:
[----:B------:R-:W-:Y:S07]  /*7000*/  MOV R3, UR6 ;  /* 0x0000000600037c02 */ /* 0x000fee0008000f00 */
.L_x_145:
[----:B-1----:R1:W2:Y:S02]  /*7010*/  SYNCS.PHASECHK.TRANS64.TRYWAIT P2, [R3+URZ+0x48], R26 ;  /* 0x0000481a030075a7 */ /* 0x0022a400080411ff */
[----:B--2---:R-:W-:Y:S05]  /*7020*/  @!P2 NANOSLEEP.SYNCS 0x989680 ;  /* 0x009896800000a95d */ /* 0x004fea0003900000 */
[----:B------:R-:W2:Y:S02]  /*7030*/  @!P2 SYNCS.PHASECHK.TRANS64 P2, [R3+URZ+0x48], R26 ;  /* 0x0000481a0300a5a7 */ /* 0x000ea400080410ff */
[----:B--2---:R-:W-:Y:S05]  /*7040*/  @!P2 BRA `(.L_x_145) ;  /* 0xfffffffc00f0a947 */ /* 0x004fea000383ffff */
[----:B------:R-:W-:Y:S05]  /*7050*/  BRA `(.L_x_146) ;  /* 0xffffffd8000c7947 */ /* 0x000fea000383ffff */
.L_x_95:
[----:B--2---:R2:W3:Y:S02]  /*7060*/  SYNCS.PHASECHK.TRANS64.TRYWAIT P0, [R0+URZ+0x60], R3 ;  /* 0x00006003000075a7 */ /* 0x0044e400080011ff */
[----:B---3--:R-:W-:Y:S05]  /*7070*/  @!P0 NANOSLEEP.SYNCS 0x989680 ;  /* 0x009896800000895d */ /* 0x008fea0003900000 */
[----:B------:R-:W3:Y:S02]  /*7080*/  @!P0 SYNCS.PHASECHK.TRANS64 P0, [R0+URZ+0x60], R3 ;  /* 0x00006003000085a7 */ /* 0x000ee400080010ff */
[----:B---3--:R-:W-:Y:S05]  /*7090*/  @!P0 BRA `(.L_x_95) ;  /* 0xfffffffc00f08947 */ /* 0x008fea000383ffff */
[----:B------:R-:W-:Y:S05]  /*70a0*/  BRA `(.L_x_147) ;  /* 0xffffffdc006c7947 */ /* 0x000fea000383ffff */
.L_x_106:
[----:B-1----:R-:W-:Y:S04]  /*70b0*/  MOV R0, UR43 ;  /* 0x0000002b00007c02 */ /* 0x002fe80008000f00 */
[----:B------:R1:W2:Y:S03]  /*70c0*/  SYNCS.PHASECHK.TRANS64.TRYWAIT P1, [R0+URZ+0x40], R3 ;  /* 0x00004003000075a7 */ /* 0x0002a600080211ff */
[----:B--2---:R-:W-:Y:S05]  /*70d0*/  @!P1 NANOSLEEP.SYNCS 0x989680 ;  /* 0x009896800000995d */ /* 0x004fea0003900000 */
[----:B------:R-:W2:Y:S02]  /*70e0*/  @!P1 SYNCS.PHASECHK.TRANS64 P1, [R0+URZ+0x40], R3 ;  /* 0x00004003000095a7 */ /* 0x000ea400080210ff */
[----:B--2---:R-:W-:Y:S05]  /*70f0*/  @!P1 BRA `(.L_x_106) ;  /* 0xfffffffc00ec9947 */ /* 0x004fea000383ffff */
[----:B------:R-:W-:Y:S05]  /*7100*/  BRA `(.L_x_105) ;  /* 0xffffffe8004c7947 */ /* 0x000fea000383ffff */
.L_x_108:
[----:B------:R1:W1:Y:S02]  /*7110*/  SYNCS.PHASECHK.TRANS64.TRYWAIT P1, [R113+URZ+0x80], R2 ;  /* 0x00008002710075a7 */ /* 0x00026400080211ff */
[----:B-1----:R-:W-:Y:S05]  /*7120*/  @!P1 NANOSLEEP.SYNCS 0x989680 ;  /* 0x009896800000995d */ /* 0x002fea0003900000 */
[----:B------:R-:W1:Y:S02]  /*7130*/  @!P1 SYNCS.PHASECHK.TRANS64 P1, [R113+URZ+0x80], R2 ;  /* 0x00008002710095a7 */ /* 0x000e6400080210ff */
[----:B-1----:R-:W-:Y:S05]  /*7140*/  @!P1 BRA `(.L_x_108) ;  /* 0xfffffffc00f09947 */ /* 0x002fea000383ffff */
[----:B------:R-:W-:Y:S05]  /*7150*/  BRA `(.L_x_107) ;  /* 0xffffffe800887947 */ /* 0x000fea000383ffff */
        .weak           $__internal_0_$__cuda_sm10x_tcgen05_guardrail_trap_col_being_dealloced_not_returned_by_alloc
        .type           $__internal_0_$__cuda_sm10x_tcgen05_guardrail_trap_col_being_dealloced_not_returned_by_alloc,@function
        .size           $__internal_0_$__cuda_sm10x_tcgen05_guardrail_trap_col_being_dealloced_not_returned_by_alloc,($__internal_1_$__cuda_sm10x_tcgen05_guardrail_trap_phase_invalid_during_alloc - $__internal_0_$__cuda_sm10x_tcgen05_guardrail_trap_col_being_dealloced_not_returned_by_alloc)
$__internal_0_$__cuda_sm10x_tcgen05_guardrail_trap_col_being_dealloced_not_returned_by_alloc:
[----:B------:R-:W-:Y:S05]  /*7160*/  BPT.TRAP 0x1 ;  /* 0x000000040000795c */ /* 0x000fea0000300000 */
[----:B------:R-:W-:-:S04]  /*7170*/  HFMA2 R3, -RZ, RZ, 0, 0 ;  /* 0x00000000ff037431 */ /* 0x000fc800000001ff */
[----:B------:R-:W-:Y:S05]  /*7180*/  RET.REL.NODEC R2 `(_ZN7cutlass13device_kernelINS_4gemm6kernel13GemmUniversalIN4cute5tupleIJiiiiEEENS1_10collective13CollectiveMmaINS1_35MainloopSm100TmaUmmaWarpSpecializedILi4ELi2ELi4ENS5_IJNS4_1CILi2EEENSA_ILi1EEESC_EEEEENS5_IJNSA_ILi128EEENSA_ILi64EEESG_EEENS_12float_e4m3_tENS5_IJlSC_lEEESI_SJ_NS4_8TiledMMAINS4_8MMA_AtomIJNS4_10MMA_TraitsINS4_25SM100_MMA_F8F6F4_2x1SM_SSEJSI_SI_fSF_SG_NS4_17integral_constantINS4_4UMMA5MajorELSQ_0EEESR_NSO_INSP_7ScaleInELSS_0EEEST_EEEEEENS4_6LayoutINS5_IJSC_SC_SC_EEENS5_IJNSA_ILi0EEESY_SY_EEEEENS5_IJNS4_10UnderscoreES11_S11_EEEEENS4_18SM100_TMA_2SM_LOADENS4_14ComposedLayoutINS4_7SwizzleILi2ELi4ELi3EEENS4_18smem_ptr_flag_bitsILi8EEENSW_INS5_IJNSA_ILi8EEESG_EEENS5_IJSG_SC_EEEEEEEvNS4_8identityES14_S1E_vS1F_EENS_8epilogue10collective18CollectiveEpilogueINS1H_23Sm100TmaWarpSpecializedILi1ELi1ELi32ELb0ELb0EEEJNS5_IJSG_SG_SG_EEENS5_IJNSW_ISG_SC_EES1N_EEESI_SJ_SI_SJ_NS1H_6fusion15FusionCallbacksIS1L_NS1P_17LinearCombinationISI_fSI_fLNS_15FloatRoundStyleE2EEES1M_S1O_JEEENS4_5SM1004TMEM4LOAD26SM100_TMEM_LOAD_32dp32b32xENS4_13SM90_TMA_LOADES1E_NS4_39AutoVectorizingCopyWithAssumedAlignmentILi128EEENS4_14SM90_TMA_STOREES1E_S21_S21_EEEvvEEEEvNT_6ParamsE) ;  /* 0xffffff8c029c7950 */ /* 0x000fea0003c3ffff */
        .weak           $__internal_1_$__cuda_sm10x_tcgen05_guardrail_trap_phase_invalid_during_alloc
        .type           $__internal_1_$__cuda_sm10x_tcgen05_guardrail_trap_phase_invalid_during_alloc,@function
        .size           $__internal_1_$__cuda_sm10x_tcgen05_guardrail_trap_phase_invalid_during_alloc,($__internal_2_$__cuda_sm10x_tcgen05_guardrail_trap_unallocated_columns_being_dealloced - $__internal_1_$__cuda_sm10x_tcgen05_guardrail_trap_phase_invalid_during_alloc)
$__internal_1_$__cuda_sm10x_tcgen05_guardrail_trap_phase_invalid_during_alloc:
[----:B------:R-:W-:Y:S05]  /*7190*/  BPT.TRAP 0x1 ;  /* 0x000000040000795c */ /* 0x000fea0000300000 */
[----:B------:R-:W-:-:S04]  /*71a0*/  MOV R3, 0x0 ;  /* 0x0000000000037802 */ /* 0x000fc80000000f00 */
[----:B------:R-:W-:Y:S05]  /*71b0*/  RET.REL.NODEC R2 `(_ZN7cutlass13device_kernelINS_4gemm6kernel13GemmUniversalIN4cute5tupleIJiiiiEEENS1_10collective13CollectiveMmaINS1_35MainloopSm100TmaUmmaWarpSpecializedILi4ELi2ELi4ENS5_IJNS4_1CILi2EEENSA_ILi1EEESC_EEEEENS5_IJNSA_ILi128EEENSA_ILi64EEESG_EEENS_12float_e4m3_tENS5_IJlSC_lEEESI_SJ_NS4_8TiledMMAINS4_8MMA_AtomIJNS4_10MMA_TraitsINS4_25SM100_MMA_F8F6F4_2x1SM_SSEJSI_SI_fSF_SG_NS4_17integral_constantINS4_4UMMA5MajorELSQ_0EEESR_NSO_INSP_7ScaleInELSS_0EEEST_EEEEEENS4_6LayoutINS5_IJSC_SC_SC_EEENS5_IJNSA_ILi0EEESY_SY_EEEEENS5_IJNS4_10UnderscoreES11_S11_EEEEENS4_18SM100_TMA_2SM_LOADENS4_14ComposedLayoutINS4_7SwizzleILi2ELi4ELi3EEENS4_18smem_ptr_flag_bitsILi8EEENSW_INS5_IJNSA_ILi8EEESG_EEENS5_IJSG_SC_EEEEEEEvNS4_8identityES14_S1E_vS1F_EENS_8epilogue10collective18CollectiveEpilogueINS1H_23Sm100TmaWarpSpecializedILi1ELi1ELi32ELb0ELb0EEEJNS5_IJSG_SG_SG_EEENS5_IJNSW_ISG_SC_EES1N_EEESI_SJ_SI_SJ_NS1H_6fusion15FusionCallbacksIS1L_NS1P_17LinearCombinationISI_fSI_fLNS_15FloatRoundStyleE2EEES1M_S1O_JEEENS4_5SM1004TMEM4LOAD26SM100_TMEM_LOAD_32dp32b32xENS4_13SM90_TMA_LOADES1E_NS4_39AutoVectorizingCopyWithAssumedAlignmentILi128EEENS4_14SM90_TMA_STOREES1E_S21_S21_EEEvvEEEEvNT_6ParamsE) ;  /* 0xffffff8c02907950 */ /* 0x000fea0003c3ffff */
        .weak           $__internal_2_$__cuda_sm10x_tcgen05_guardrail_trap_unallocated_columns_being_dealloced
        .type           $__internal_2_$__cuda_sm10x_tcgen05_guardrail_trap_unallocated_columns_being_dealloced,@function
        .size           $__internal_2_$__cuda_sm10x_tcgen05_guardrail_trap_unallocated_columns_being_dealloced,(.L_x_149 - $__internal_2_$__cuda_sm10x_tcgen05_guardrail_trap_unallocated_columns_being_dealloced)
$__internal_2_$__cuda_sm10x_tcgen05_guardrail_trap_unallocated_columns_being_dealloced:
[----:B------:R-:W-:Y:S05]  /*71c0*/  BPT.TRAP 0x1 ;  /* 0x000000040000795c */ /* 0x000fea0000300000 */
[----:B------:R-:W-:-:S04]  /*71d0*/  HFMA2 R3, -RZ, RZ, 0, 0 ;  /* 0x00000000ff037431 */ /* 0x000fc800000001ff */
[----:B------:R-:W-:Y:S05]  /*71e0*/  RET.REL.NODEC R2 `(_ZN7cutlass13device_kernelINS_4gemm6kernel13GemmUniversalIN4cute5tupleIJiiiiEEENS1_10collective13CollectiveMmaINS1_35MainloopSm100TmaUmmaWarpSpecializedILi4ELi2ELi4ENS5_IJNS4_1CILi2EEENSA_ILi1EEESC_EEEEENS5_IJNSA_ILi128EEENSA_ILi64EEESG_EEENS_12float_e4m3_tENS5_IJlSC_lEEESI_SJ_NS4_8TiledMMAINS4_8MMA_AtomIJNS4_10MMA_TraitsINS4_25SM100_MMA_F8F6F4_2x1SM_SSEJSI_SI_fSF_SG_NS4_17integral_constantINS4_4UMMA5MajorELSQ_0EEESR_NSO_INSP_7ScaleInELSS_0EEEST_EEEEEENS4_6LayoutINS5_IJSC_SC_SC_EEENS5_IJNSA_ILi0EEESY_SY_EEEEENS5_IJNS4_10UnderscoreES11_S11_EEEEENS4_18SM100_TMA_2SM_LOADENS4_14ComposedLayoutINS4_7SwizzleILi2ELi4ELi3EEENS4_18smem_ptr_flag_bitsILi8EEENSW_INS5_IJNSA_ILi8EEESG_EEENS5_IJSG_SC_EEEEEEEvNS4_8identityES14_S1E_vS1F_EENS_8epilogue10collective18CollectiveEpilogueINS1H_23Sm100TmaWarpSpecializedILi1ELi1ELi32ELb0ELb0EEEJNS5_IJSG_SG_SG_EEENS5_IJNSW_ISG_SC_EES1N_EEESI_SJ_SI_SJ_NS1H_6fusion15FusionCallbacksIS1L_NS1P_17LinearCombinationISI_fSI_fLNS_15FloatRoundStyleE2EEES1M_S1O_JEEENS4_5SM1004TMEM4LOAD26SM100_TMEM_LOAD_32dp32b32xENS4_13SM90_TMA_LOADES1E_NS4_39AutoVectorizingCopyWithAssumedAlignmentILi128EEENS4_14SM90_TMA_STOREES1E_S21_S21_EEEvvEEEEvNT_6ParamsE) ;  /* 0xffffff8c02847950 */ /* 0x000fea0003c3ffff */
.L_x_148:
[----:B------:R-:W-:-:S00]  /*71f0*/  BRA `(.L_x_148) ;  /* 0xfffffffc00fc7947 */ /* 0x000fc0000383ffff */
[----:B------:R-:W-:-:S00]  /*7200*/  NOP ;  /* 0x0000000000007918 */ /* 0x000fc00000000000 */
[----:B------:R-:W-:-:S00]  /*7210*/  NOP ;  /* 0x0000000000007918 */ /* 0x000fc00000000000 */
[----:B------:R-:W-:-:S00]  /*7220*/  NOP ;  /* 0x0000000000007918 */ /* 0x000fc00000000000 */
[----:B------:R-:W-:-:S00]  /*7230*/  NOP ;  /* 0x0000000000007918 */ /* 0x000fc00000000000 */
[----:B------:R-:W-:-:S00]  /*7240*/  NOP ;  /* 0x0000000000007918 */ /* 0x000fc00000000000 */
[----:B------:R-:W-:-:S00]  /*7250*/  NOP ;  /* 0x0000000000007918 */ /* 0x000fc00000000000 */
[----:B------:R-:W-:-:S00]  /*7260*/  NOP ;  /* 0x0000000000007918 */ /* 0x000fc00000000000 */
[----:B------:R-:W-:-:S00]  /*7270*/  NOP ;  /* 0x0000000000007918 */ /* 0x000fc00000000000 */
.L_x_149:


//--------------------- .nv.global.init           --------------------------
	.section	.nv.global.init,"aw",@progbits
.nv.global.init:
	.type		$str$27,@object
	.size		$str$27,($str$28 - $str$27)
$str$27:
        /*0000*/ 	.byte	0x28, 0x61, 0x64, 0x64, 0x72, 0x65, 0x73, 0x73, 0x20, 0x26, 0x20, 0x6d, 0x61, 0x73, 0x6b, 0x29
        /*0010*/ 	.byte	0x20, 0x3d, 0x3d, 0x20, 0x30, 0x00
	.type		$str$28,@object
	.size		$str$28,($str$26 - $str$28)
$str$28:
        /*0016*/ 	.byte	0x2f, 0x74, 0x6d, 0x70, 0x2f, 0x63, 0x75, 0x74, 0x6c, 0x61, 0x73, 0x73, 0x5f, 0x73, 0x77, 0x65
        /*0026*/ 	.byte	0x65, 0x70, 0x5f, 0x73, 0x72, 0x63, 0x2f, 0x69, 0x6e, 0x63, 0x6c, 0x75, 0x64, 0x65, 0x2f, 0x63
        /*0036*/ 	.byte	0x75, 0x74, 0x65, 0x2f, 0x70, 0x6f, 0x69, 0x6e, 0x74, 0x65, 0x72, 0x5f, 0x66, 0x6c, 0x61, 0x67
        /*0046*/ 	.byte	0x67, 0x65, 0x64, 0x2e, 0x68, 0x70, 0x70, 0x00
	.type		$str$26,@object
	.size		$str$26,($str$25 - $str$26)
$str$26:
        /*004e*/ 	.byte	0x2f, 0x74, 0x6d, 0x70, 0x2f, 0x63, 0x75, 0x74, 0x6c, 0x61, 0x73, 0x73, 0x5f, 0x73, 0x77, 0x65
        /*005e*/ 	.byte	0x65, 0x70, 0x5f, 0x73, 0x72, 0x63, 0x2f, 0x69, 0x6e, 0x63, 0x6c, 0x75, 0x64, 0x65, 0x2f, 0x63
        /*006e*/ 	.byte	0x75, 0x74, 0x65, 0x2f, 0x61, 0x74, 0x6f, 0x6d, 0x2f, 0x63, 0x6f, 0x70, 0x79, 0x5f, 0x74, 0x72
        /*007e*/ 	.byte	0x61, 0x69, 0x74, 0x73, 0x5f, 0x73, 0x6d, 0x31, 0x30, 0x30, 0x2e, 0x68, 0x70, 0x70, 0x00
	.type		$str$25,@object
	.size		$str$25,(__unnamed_1 - $str$25)
$str$25:
        /*008d*/ 	.byte	0x28, 0x28, 0x75, 0x69, 0x6e, 0x74, 0x33, 0x32, 0x5f, 0x74, 0x28, 0x74, 0x68, 0x72, 0x65, 0x61
        /*009d*/ 	.byte	0x64, 0x49, 0x64, 0x78, 0x2e, 0x78, 0x29, 0x20, 0x2f, 0x20, 0x33, 0x32, 0x29, 0x20, 0x25, 0x20
        /*00ad*/ 	.byte	0x34, 0x29, 0x20, 0x3d, 0x3d, 0x20, 0x28, 0x28, 0x28, 0x74, 0x6d, 0x65, 0x6d, 0x5f, 0x61, 0x64
        /*00bd*/ 	.byte	0x64, 0x72, 0x20, 0x3e, 0x3e, 0x20, 0x31, 0x36, 0x29, 0x20, 0x2f, 0x20, 0x33, 0x32, 0x29, 0x20
        /*00cd*/ 	.byte	0x25, 0x20, 0x34, 0x29, 0x00
	.type		__unnamed_1,@object
	.size		__unnamed_1,(__unnamed_2 - __unnamed_1)
__unnamed_1:
        /*00d2*/ 	.byte	0x61, 0x75, 0x74, 0x6f, 0x20, 0x63, 0x75, 0x74, 0x65, 0x3a, 0x3a, 0x61, 0x73, 0x5f, 0x70, 0x6f
        /* <DEDUP_REMOVED lines=24> */
        /*0262*/ 	.byte	0x3c, 0x34, 0x30, 0x39, 0x36, 0x3e, 0x3e, 0x3e, 0x3e, 0x5d, 0x00
	.type		__unnamed_2,@object
	.size		__unnamed_2,(.L_2 - __unnamed_2)
__unnamed_2:
        /* <DEDUP_REMOVED lines=40> */
        /*04ed*/ 	.byte	0x74, 0x65, 0x3a, 0x3a, 0x43, 0x3c, 0x30, 0x3e, 0x3e, 0x3e, 0x3e, 0x5d, 0x00
.L_2:


//--------------------- .nv.shared._ZN7cutlass13device_kernelINS_4gemm6kernel13GemmUniversalIN4cute5tupleIJiiiiEEENS1_10collective13CollectiveMmaINS1_35MainloopSm100TmaUmmaWarpSpecializedILi4ELi2ELi4ENS5_IJNS4_1CILi2EEENSA_ILi1EEESC_EEEEENS5_IJNSA_ILi128EEENSA_ILi64EEESG_EEENS_12float_e4m3_tENS5_IJlSC_lEEESI_SJ_NS4_8TiledMMAINS4_8MMA_AtomIJNS4_10MMA_TraitsINS4_25SM100_MMA_F8F6F4_2x1SM_SSEJSI_SI_fSF_SG_NS4_17integral_constantINS4_4UMMA5MajorELSQ_0EEESR_NSO_INSP_7ScaleInELSS_0EEEST_EEEEEENS4_6LayoutINS5_IJSC_SC_SC_EEENS5_IJNSA_ILi0EEESY_SY_EEEEENS5_IJNS4_10UnderscoreES11_S11_EEEEENS4_18SM100_TMA_2SM_LOADENS4_14ComposedLayoutINS4_7SwizzleILi2ELi4ELi3EEENS4_18smem_ptr_flag_bitsILi8EEENSW_INS5_IJNSA_ILi8EEESG_EEENS5_IJSG_SC_EEEEEEEvNS4_8identityES14_S1E_vS1F_EENS_8epilogue10collective18CollectiveEpilogueINS1H_23Sm100TmaWarpSpecializedILi1ELi1ELi32ELb0ELb0EEEJNS5_IJSG_SG_SG_EEENS5_IJNSW_ISG_SC_EES1N_EEESI_SJ_SI_SJ_NS1H_6fusion15FusionCallbacksIS1L_NS1P_17LinearCombinationISI_fSI_fLNS_15FloatRoundStyleE2EEES1M_S1O_JEEENS4_5SM1004TMEM4LOAD26SM100_TMEM_LOAD_32dp32b32xENS4_13SM90_TMA_LOADES1E_NS4_39AutoVectorizingCopyWithAssumedAlignmentILi128EEENS4_14SM90_TMA_STOREES1E_S21_S21_EEEvvEEEEvNT_6ParamsE --------------------------
	.section	.nv.shared._ZN7cutlass13device_kernelINS_4gemm6kernel13GemmUniversalIN4cute5tupleIJiiiiEEENS1_10collective13CollectiveMmaINS1_35MainloopSm100TmaUmmaWarpSpecializedILi4ELi2ELi4ENS5_IJNS4_1CILi2EEENSA_ILi1EEESC_EEEEENS5_IJNSA_ILi128EEENSA_ILi64EEESG_EEENS_12float_e4m3_tENS5_IJlSC_lEEESI_SJ_NS4_8TiledMMAINS4_8MMA_AtomIJNS4_10MMA_TraitsINS4_25SM100_MMA_F8F6F4_2x1SM_SSEJSI_SI_fSF_SG_NS4_17integral_constantINS4_4UMMA5MajorELSQ_0EEESR_NSO_INSP_7ScaleInELSS_0EEEST_EEEEEENS4_6LayoutINS5_IJSC_SC_SC_EEENS5_IJNSA_ILi0EEESY_SY_EEEEENS5_IJNS4_10UnderscoreES11_S11_EEEEENS4_18SM100_TMA_2SM_LOADENS4_14ComposedLayoutINS4_7SwizzleILi2ELi4ELi3EEENS4_18smem_ptr_flag_bitsILi8EEENSW_INS5_IJNSA_ILi8EEESG_EEENS5_IJSG_SC_EEEEEEEvNS4_8identityES14_S1E_vS1F_EENS_8epilogue10collective18CollectiveEpilogueINS1H_23Sm100TmaWarpSpecializedILi1ELi1ELi32ELb0ELb0EEEJNS5_IJSG_SG_SG_EEENS5_IJNSW_ISG_SC_EES1N_EEESI_SJ_SI_SJ_NS1H_6fusion15FusionCallbacksIS1L_NS1P_17LinearCombinationISI_fSI_fLNS_15FloatRoundStyleE2EEES1M_S1O_JEEENS4_5SM1004TMEM4LOAD26SM100_TMEM_LOAD_32dp32b32xENS4_13SM90_TMA_LOADES1E_NS4_39AutoVectorizingCopyWithAssumedAlignmentILi128EEENS4_14SM90_TMA_STOREES1E_S21_S21_EEEvvEEEEvNT_6ParamsE,"aw",@nobits
	.sectionflags	@""
	.align	16
	.zero		1024


//--------------------- .nv.shared.reserved.0     --------------------------
	.section	.nv.shared.reserved.0,"aw",@nobits
	.weak		__nv_reservedSMEM_offset_0_alias
	.size		__nv_reservedSMEM_offset_0_alias, 0, 64
	.other		__nv_reservedSMEM_offset_0_alias,@"STO_CUDA_RESERVED_SHARED STV_DEFAULT"
__nv_reservedSMEM_offset_0_alias:
	.zero		0
.nv.shared.reserved.0:
	.zero		64
	.weak		__nv_reservedSMEM_tcgen05_partition
	.type		__nv_reservedSMEM_tcgen05_partition,@object
	.size		__nv_reservedSMEM_tcgen05_partition,(.L_0 - __nv_reservedSMEM_tcgen05_partition)
__nv_reservedSMEM_tcgen05_partition:
	.zero		32
.L_0:


//--------------------- .nv.global                --------------------------
	.section	.nv.global,"aw",@nobits
.nv.global:
	.type		_ZN39_INTERNAL_cf9854e5_4_k_cu_abcc10be_83504cute1_E,@object
	.size		_ZN39_INTERNAL_cf9854e5_4_k_cu_abcc10be_83504cute1_E,(_ZN39_INTERNAL_cf9854e5_4_k_cu_abcc10be_83504cuda3std3__45__cpo6cbeginE - _ZN39_INTERNAL_cf9854e5_4_k_cu_abcc10be_83504cute1_E)
_ZN39_INTERNAL_cf9854e5_4_k_cu_abcc10be_83504cute1_E:
	.zero		1
	.type		_ZN39_INTERNAL_cf9854e5_4_k_cu_abcc10be_83504cuda3std3__45__cpo6cbeginE,@object
	.size		_ZN39_INTERNAL_cf9854e5_4_k_cu_abcc10be_83504cuda3std3__45__cpo6cbeginE,(_ZN39_INTERNAL_cf9854e5_4_k_cu_abcc10be_83504cuda3std3__48in_placeE - _ZN39_INTERNAL_cf9854e5_4_k_cu_abcc10be_83504cuda3std3__45__cpo6cbeginE)
_ZN39_INTERNAL_cf9854e5_4_k_cu_abcc10be_83504cuda3std3__45__cpo6cbeginE:
	.zero		1
	.type		_ZN39_INTERNAL_cf9854e5_4_k_cu_abcc10be_83504cuda3std3__48in_placeE,@object
	.size		_ZN39_INTERNAL_cf9854e5_4_k_cu_abcc10be_83504cuda3std3__48in_placeE,(_ZN39_INTERNAL_cf9854e5_4_k_cu_abcc10be_83504cuda3std6ranges3__45__cpo9iter_moveE - _ZN39_INTERNAL_cf9854e5_4_k_cu_abcc10be_83504cuda3std3__48in_placeE)
_ZN39_INTERNAL_cf9854e5_4_k_cu_abcc10be_83504cuda3std3__48in_placeE:
	.zero		1
	.type		_ZN39_INTERNAL_cf9854e5_4_k_cu_abcc10be_83504cuda3std6ranges3__45__cpo9iter_moveE,@object
	.size		_ZN39_INTERNAL_cf9854e5_4_k_cu_abcc10be_83504cuda3std6ranges3__45__cpo9iter_moveE,(_ZN39_INTERNAL_cf9854e5_4_k_cu_abcc10be_83504cuda3std3__45__cpo5beginE - _ZN39_INTERNAL_cf9854e5_4_k_cu_abcc10be_83504cuda3std6ranges3__45__cpo9iter_moveE)
_ZN39_INTERNAL_cf9854e5_4_k_cu_abcc10be_83504cuda3std6ranges3__45__cpo9iter_moveE:
	.zero		1
	.type		_ZN39_INTERNAL_cf9854e5_4_k_cu_abcc10be_83504cuda3std3__45__cpo5beginE,@object
	.size		_ZN39_INTERNAL_cf9854e5_4_k_cu_abcc10be_83504cuda3std3__45__cpo5beginE,(_ZN39_INTERNAL_cf9854e5_4_k_cu_abcc10be_83504cuda3std3__441_GLOBAL__N__cf9854e5_4_k_cu_abcc10be_83506ignoreE - _ZN39_INTERNAL_cf9854e5_4_k_cu_abcc10be_83504cuda3std3__45__cpo5beginE)
_ZN39_INTERNAL_cf9854e5_4_k_cu_abcc10be_83504cuda3std3__45__cpo5beginE:
	.zero		1
	.type		_ZN39_INTERNAL_cf9854e5_4_k_cu_abcc10be_83504cuda3std3__441_GLOBAL__N__cf9854e5_4_k_cu_abcc10be_83506ignoreE,@object
	.size		_ZN39_INTERNAL_cf9854e5_4_k_cu_abcc10be_83504cuda3std3__441_GLOBAL__N__cf9854e5_4_k_cu_abcc10be_83506ignoreE,(_ZN39_INTERNAL_cf9854e5_4_k_cu_abcc10be_83504cute7productE - _ZN39_INTERNAL_cf9854e5_4_k_cu_abcc10be_83504cuda3std3__441_GLOBAL__N__cf9854e5_4_k_cu_abcc10be_83506ignoreE)
_ZN39_INTERNAL_cf9854e5_4_k_cu_abcc10be_83504cuda3std3__441_GLOBAL__N__cf9854e5_4_k_cu_abcc10be_83506ignoreE:
	.zero		1
	.type		_ZN39_INTERNAL_cf9854e5_4_k_cu_abcc10be_83504cute7productE,@object
	.size		_ZN39_INTERNAL_cf9854e5_4_k_cu_abcc10be_83504cute7productE,(_ZN39_INTERNAL_cf9854e5_4_k_cu_abcc10be_83504cuda3std3__45__cpo3endE - _ZN39_INTERNAL_cf9854e5_4_k_cu_abcc10be_83504cute7productE)
_ZN39_INTERNAL_cf9854e5_4_k_cu_abcc10be_83504cute7productE:
	.zero		1
	.type		_ZN39_INTERNAL_cf9854e5_4_k_cu_abcc10be_83504cuda3std3__45__cpo3endE,@object
	.size		_ZN39_INTERNAL_cf9854e5_4_k_cu_abcc10be_83504cuda3std3__45__cpo3endE,(_ZN39_INTERNAL_cf9854e5_4_k_cu_abcc10be_83504cuda3std3__419piecewise_constructE - _ZN39_INTERNAL_cf9854e5_4_k_cu_abcc10be_83504cuda3std3__45__cpo3endE)
_ZN39_INTERNAL_cf9854e5_4_k_cu_abcc10be_83504cuda3std3__45__cpo3endE:
	.zero		1
	.type		_ZN39_INTERNAL_cf9854e5_4_k_cu_abcc10be_83504cuda3std3__419piecewise_constructE,@object
	.size		_ZN39_INTERNAL_cf9854e5_4_k_cu_abcc10be_83504cuda3std3__419piecewise_constructE,(_ZN39_INTERNAL_cf9854e5_4_k_cu_abcc10be_83504cuda3std3__45__cpo4cendE - _ZN39_INTERNAL_cf9854e5_4_k_cu_abcc10be_83504cuda3std3__419piecewise_constructE)
_ZN39_INTERNAL_cf9854e5_4_k_cu_abcc10be_83504cuda3std3__419piecewise_constructE:
	.zero		1
	.type		_ZN39_INTERNAL_cf9854e5_4_k_cu_abcc10be_83504cuda3std3__45__cpo4cendE,@object
	.size		_ZN39_INTERNAL_cf9854e5_4_k_cu_abcc10be_83504cuda3std3__45__cpo4cendE,(_ZN39_INTERNAL_cf9854e5_4_k_cu_abcc10be_83504cuda3std6ranges3__45__cpo4swapE - _ZN39_INTERNAL_cf9854e5_4_k_cu_abcc10be_83504cuda3std3__45__cpo4cendE)
_ZN39_INTERNAL_cf9854e5_4_k_cu_abcc10be_83504cuda3std3__45__cpo4cendE:
	.zero		1
	.type		_ZN39_INTERNAL_cf9854e5_4_k_cu_abcc10be_83504cuda3std6ranges3__45__cpo4swapE,@object
	.size		_ZN39_INTERNAL_cf9854e5_4_k_cu_abcc10be_83504cuda3std6ranges3__45__cpo4swapE,(.L_10 - _ZN39_INTERNAL_cf9854e5_4_k_cu_abcc10be_83504cuda3std6ranges3__45__cpo4swapE)
_ZN39_INTERNAL_cf9854e5_4_k_cu_abcc10be_83504cuda3std6ranges3__45__cpo4swapE:
	.zero		1
.L_10:


//--------------------- .nv.constant0._ZN7cutlass13device_kernelINS_4gemm6kernel13GemmUniversalIN4cute5tupleIJiiiiEEENS1_10collective13CollectiveMmaINS1_35MainloopSm100TmaUmmaWarpSpecializedILi4ELi2ELi4ENS5_IJNS4_1CILi2EEENSA_ILi1EEESC_EEEEENS5_IJNSA_ILi128EEENSA_ILi64EEESG_EEENS_12float_e4m3_tENS5_IJlSC_lEEESI_SJ_NS4_8TiledMMAINS4_8MMA_AtomIJNS4_10MMA_TraitsINS4_25SM100_MMA_F8F6F4_2x1SM_SSEJSI_SI_fSF_SG_NS4_17integral_constantINS4_4UMMA5MajorELSQ_0EEESR_NSO_INSP_7ScaleInELSS_0EEEST_EEEEEENS4_6LayoutINS5_IJSC_SC_SC_EEENS5_IJNSA_ILi0EEESY_SY_EEEEENS5_IJNS4_10UnderscoreES11_S11_EEEEENS4_18SM100_TMA_2SM_LOADENS4_14ComposedLayoutINS4_7SwizzleILi2ELi4ELi3EEENS4_18smem_ptr_flag_bitsILi8EEENSW_INS5_IJNSA_ILi8EEESG_EEENS5_IJSG_SC_EEEEEEEvNS4_8identityES14_S1E_vS1F_EENS_8epilogue10collective18CollectiveEpilogueINS1H_23Sm100TmaWarpSpecializedILi1ELi1ELi32ELb0ELb0EEEJNS5_IJSG_SG_SG_EEENS5_IJNSW_ISG_SC_EES1N_EEESI_SJ_SI_SJ_NS1H_6fusion15FusionCallbacksIS1L_NS1P_17LinearCombinationISI_fSI_fLNS_15FloatRoundStyleE2EEES1M_S1O_JEEENS4_5SM1004TMEM4LOAD26SM100_TMEM_LOAD_32dp32b32xENS4_13SM90_TMA_LOADES1E_NS4_39AutoVectorizingCopyWithAssumedAlignmentILi128EEENS4_14SM90_TMA_STOREES1E_S21_S21_EEEvvEEEEvNT_6ParamsE --------------------------
	.section	.nv.constant0._ZN7cutlass13device_kernelINS_4gemm6kernel13GemmUniversalIN4cute5tupleIJiiiiEEENS1_10collective13CollectiveMmaINS1_35MainloopSm100TmaUmmaWarpSpecializedILi4ELi2ELi4ENS5_IJNS4_1CILi2EEENSA_ILi1EEESC_EEEEENS5_IJNSA_ILi128EEENSA_ILi64EEESG_EEENS_12float_e4m3_tENS5_IJlSC_lEEESI_SJ_NS4_8TiledMMAINS4_8MMA_AtomIJNS4_10MMA_TraitsINS4_25SM100_MMA_F8F6F4_2x1SM_SSEJSI_SI_fSF_SG_NS4_17integral_constantINS4_4UMMA5MajorELSQ_0EEESR_NSO_INSP_7ScaleInELSS_0EEEST_EEEEEENS4_6LayoutINS5_IJSC_SC_SC_EEENS5_IJNSA_ILi0EEESY_SY_EEEEENS5_IJNS4_10UnderscoreES11_S11_EEEEENS4_18SM100_TMA_2SM_LOADENS4_14ComposedLayoutINS4_7SwizzleILi2ELi4ELi3EEENS4_18smem_ptr_flag_bitsILi8EEENSW_INS5_IJNSA_ILi8EEESG_EEENS5_IJSG_SC_EEEEEEEvNS4_8identityES14_S1E_vS1F_EENS_8epilogue10collective18CollectiveEpilogueINS1H_23Sm100TmaWarpSpecializedILi1ELi1ELi32ELb0ELb0EEEJNS5_IJSG_SG_SG_EEENS5_IJNSW_ISG_SC_EES1N_EEESI_SJ_SI_SJ_NS1H_6fusion15FusionCallbacksIS1L_NS1P_17LinearCombinationISI_fSI_fLNS_15FloatRoundStyleE2EEES1M_S1O_JEEENS4_5SM1004TMEM4LOAD26SM100_TMEM_LOAD_32dp32b32xENS4_13SM90_TMA_LOADES1E_NS4_39AutoVectorizingCopyWithAssumedAlignmentILi128EEENS4_14SM90_TMA_STOREES1E_S21_S21_EEEvvEEEEvNT_6ParamsE,"a",@progbits
	.sectionflags	@""
	.align	4
.nv.constant0._ZN7cutlass13device_kernelINS_4gemm6kernel13GemmUniversalIN4cute5tupleIJiiiiEEENS1_10collective13CollectiveMmaINS1_35MainloopSm100TmaUmmaWarpSpecializedILi4ELi2ELi4ENS5_IJNS4_1CILi2EEENSA_ILi1EEESC_EEEEENS5_IJNSA_ILi128EEENSA_ILi64EEESG_EEENS_12float_e4m3_tENS5_IJlSC_lEEESI_SJ_NS4_8TiledMMAINS4_8MMA_AtomIJNS4_10MMA_TraitsINS4_25SM100_MMA_F8F6F4_2x1SM_SSEJSI_SI_fSF_SG_NS4_17integral_constantINS4_4UMMA5MajorELSQ_0EEESR_NSO_INSP_7ScaleInELSS_0EEEST_EEEEEENS4_6LayoutINS5_IJSC_SC_SC_EEENS5_IJNSA_ILi0EEESY_SY_EEEEENS5_IJNS4_10UnderscoreES11_S11_EEEEENS4_18SM100_TMA_2SM_LOADENS4_14ComposedLayoutINS4_7SwizzleILi2ELi4ELi3EEENS4_18smem_ptr_flag_bitsILi8EEENSW_INS5_IJNSA_ILi8EEESG_EEENS5_IJSG_SC_EEEEEEEvNS4_8identityES14_S1E_vS1F_EENS_8epilogue10collective18CollectiveEpilogueINS1H_23Sm100TmaWarpSpecializedILi1ELi1ELi32ELb0ELb0EEEJNS5_IJSG_SG_SG_EEENS5_IJNSW_ISG_SC_EES1N_EEESI_SJ_SI_SJ_NS1H_6fusion15FusionCallbacksIS1L_NS1P_17LinearCombinationISI_fSI_fLNS_15FloatRoundStyleE2EEES1M_S1O_JEEENS4_5SM1004TMEM4LOAD26SM100_TMEM_LOAD_32dp32b32xENS4_13SM90_TMA_LOADES1E_NS4_39AutoVectorizingCopyWithAssumedAlignmentILi128EEENS4_14SM90_TMA_STOREES1E_S21_S21_EEEvvEEEEvNT_6ParamsE:
	.zero		2944


//--------------------- SYMBOLS --------------------------

	.type		.nv.reservedSmem.offset0,@object
	.size		.nv.reservedSmem.offset0,0x4
	.type		.nv.reservedSmem.cap,@object
	.size		.nv.reservedSmem.cap,0x4
	.type		__assertfail,@function
